	.target	sm_90a

	.elftype	@"ET_EXEC"


//--------------------- .note.nv.tkinfo           --------------------------
	.section	.note.nv.tkinfo,"",@"SHT_NOTE"
	.sectionflags	@"SHF_NOTE_NV_TKINFO"
	.tkinfo
        /*0018*/ 	.word	0x00000002
        /*0030*/ 	.string	""
        /*0030*/ 	.string	"ptxas"
        /*0030*/ 	.string	"Cuda compilation tools, release 13.0, V13.0.88"
        /*0030*/ 	.string	"Build cuda_13.0.r13.0/compiler.36424714_0"
        /*0030*/ 	.string	"-v  -suppress-debug-info  -lineinfo  -arch sm_90a "



//--------------------- .note.nv.cuinfo           --------------------------
	.section	.note.nv.cuinfo,"",@"SHT_NOTE"
	.sectionflags	@"SHF_NOTE_NV_CUINFO"
        /*0018*/ 	.short	0x0002
        /*001a*/ 	.short	0x005a
        /*001c*/ 	.short	0x0082
	.zero		2


//--------------------- .nv.info                  --------------------------
	.section	.nv.info,"",@"SHT_CUDA_INFO"
	.align	4


	//----- nvinfo : EIATTR_REGCOUNT
	.align		4
        /*0000*/ 	.byte	0x04, 0x2f
        /*0002*/ 	.short	(.L_1 - .L_0)
	.align		4
.L_0:
        /*0004*/ 	.word	index@(gluon_wgmma)
        /*0008*/ 	.word	0x000000ff


	//----- nvinfo : EIATTR_FRAME_SIZE
	.align		4
.L_1:
        /*000c*/ 	.byte	0x04, 0x11
        /*000e*/ 	.short	(.L_3 - .L_2)
	.align		4
.L_2:
        /*0010*/ 	.word	index@(gluon_wgmma)
        /*0014*/ 	.word	0x00000ad0


	//----- nvinfo : EIATTR_MIN_STACK_SIZE
	.align		4
.L_3:
        /*0018*/ 	.byte	0x04, 0x12
        /*001a*/ 	.short	(.L_5 - .L_4)
	.align		4
.L_4:
        /*001c*/ 	.word	index@(gluon_wgmma)
        /*0020*/ 	.word	0x00000ad0
.L_5:


//--------------------- .nv.compat                --------------------------
	.section	.nv.compat,"",@"SHT_CUDA_COMPAT_INFO"
	.align	4
        /*0000*/ 	.byte	0x02, 0x09, 0x01, 0x00, 0x02, 0x02, 0x04, 0x00, 0x02, 0x05, 0x05, 0x00, 0x03, 0x07, 0x01, 0x01
        /*0010*/ 	.byte	0x02, 0x03, 0x03, 0x00, 0x02, 0x06, 0x01, 0x00, 0x04, 0x0b, 0x08, 0x00, 0x00, 0x00, 0x00, 0x00
        /*0020*/ 	.byte	0x00, 0x00, 0x00, 0x00


//--------------------- .nv.info.gluon_wgmma      --------------------------
	.section	.nv.info.gluon_wgmma,"",@"SHT_CUDA_INFO"
	.sectionflags	@""
	.align	4


	//----- nvinfo : EIATTR_CUDA_API_VERSION
	.align		4
        /*0000*/ 	.byte	0x04, 0x37
        /*0002*/ 	.short	(.L_7 - .L_6)
.L_6:
        /*0004*/ 	.word	0x00000082


	//----- nvinfo : EIATTR_KPARAM_INFO
	.align		4
.L_7:
        /*0008*/ 	.byte	0x04, 0x17
        /*000a*/ 	.short	(.L_9 - .L_8)
.L_8:
        /*000c*/ 	.word	0x00000000
        /*0010*/ 	.short	0x000a
        /*0012*/ 	.short	0x0048
        /*0014*/ 	.byte	0x00, 0xf4, 0x21, 0x00


	//----- nvinfo : EIATTR_KPARAM_INFO
	.align		4
.L_9:
        /*0018*/ 	.byte	0x04, 0x17
        /*001a*/ 	.short	(.L_11 - .L_10)
.L_10:
        /*001c*/ 	.word	0x00000000
        /*0020*/ 	.short	0x0009
        /*0022*/ 	.short	0x0040
        /*0024*/ 	.byte	0x00, 0xf4, 0x21, 0x00


	//----- nvinfo : EIATTR_KPARAM_INFO
	.align		4
.L_11:
        /*0028*/ 	.byte	0x04, 0x17
        /*002a*/ 	.short	(.L_13 - .L_12)
.L_12:
        /*002c*/ 	.word	0x00000000
        /*0030*/ 	.short	0x0008
        /*0032*/ 	.short	0x0038
        /*0034*/ 	.byte	0x00, 0xf0, 0x21, 0x00


	//----- nvinfo : EIATTR_KPARAM_INFO
	.align		4
.L_13:
        /*0038*/ 	.byte	0x04, 0x17
        /*003a*/ 	.short	(.L_15 - .L_14)
.L_14:
        /*003c*/ 	.word	0x00000000
        /*0040*/ 	.short	0x0007
        /*0042*/ 	.short	0x0030
        /*0044*/ 	.byte	0x00, 0xf0, 0x21, 0x00


	//----- nvinfo : EIATTR_KPARAM_INFO
	.align		4
.L_15:
        /*0048*/ 	.byte	0x04, 0x17
        /*004a*/ 	.short	(.L_17 - .L_16)
.L_16:
        /*004c*/ 	.word	0x00000000
        /*0050*/ 	.short	0x0006
        /*0052*/ 	.short	0x0028
        /*0054*/ 	.byte	0x00, 0xf0, 0x21, 0x00


	//----- nvinfo : EIATTR_KPARAM_INFO
	.align		4
.L_17:
        /*0058*/ 	.byte	0x04, 0x17
        /*005a*/ 	.short	(.L_19 - .L_18)
.L_18:
        /*005c*/ 	.word	0x00000000
        /*0060*/ 	.short	0x0005
        /*0062*/ 	.short	0x0020
        /*0064*/ 	.byte	0x00, 0xf0, 0x11, 0x00


	//----- nvinfo : EIATTR_KPARAM_INFO
	.align		4
.L_19:
        /*0068*/ 	.byte	0x04, 0x17
        /*006a*/ 	.short	(.L_21 - .L_20)
.L_20:
        /*006c*/ 	.word	0x00000000
        /*0070*/ 	.short	0x0004
        /*0072*/ 	.short	0x001c
        /*0074*/ 	.byte	0x00, 0xf0, 0x11, 0x00


	//----- nvinfo : EIATTR_KPARAM_INFO
	.align		4
.L_21:
        /*0078*/ 	.byte	0x04, 0x17
        /*007a*/ 	.short	(.L_23 - .L_22)
.L_22:
        /*007c*/ 	.word	0x00000000
        /*0080*/ 	.short	0x0003
        /*0082*/ 	.short	0x0018
        /*0084*/ 	.byte	0x00, 0xf0, 0x11, 0x00


	//----- nvinfo : EIATTR_KPARAM_INFO
	.align		4
.L_23:
        /*0088*/ 	.byte	0x04, 0x17
        /*008a*/ 	.short	(.L_25 - .L_24)
.L_24:
        /*008c*/ 	.word	0x00000000
        /*0090*/ 	.short	0x0002
        /*0092*/ 	.short	0x0010
        /*0094*/ 	.byte	0x00, 0xf4, 0x21, 0x00


	//----- nvinfo : EIATTR_KPARAM_INFO
	.align		4
.L_25:
        /*0098*/ 	.byte	0x04, 0x17
        /*009a*/ 	.short	(.L_27 - .L_26)
.L_26:
        /*009c*/ 	.word	0x00000000
        /*00a0*/ 	.short	0x0001
        /*00a2*/ 	.short	0x0008
        /*00a4*/ 	.byte	0x00, 0xf4, 0x21, 0x00


	//----- nvinfo : EIATTR_KPARAM_INFO
	.align		4
.L_27:
        /*00a8*/ 	.byte	0x04, 0x17
        /*00aa*/ 	.short	(.L_29 - .L_28)
.L_28:
        /*00ac*/ 	.word	0x00000000
        /*00b0*/ 	.short	0x0000
        /*00b2*/ 	.short	0x0000
        /*00b4*/ 	.byte	0x00, 0xf4, 0x21, 0x00


	//----- nvinfo : EIATTR_SPARSE_MMA_MASK
	.align		4
.L_29:
        /*00b8*/ 	.byte	0x03, 0x50
        /*00ba*/ 	.short	0x0000


	//----- nvinfo : EIATTR_MAXREG_COUNT
	.align		4
        /*00bc*/ 	.byte	0x03, 0x1b
        /*00be*/ 	.short	0x00ff


	//----- nvinfo : EIATTR_NUM_BARRIERS
	.align		4
        /*00c0*/ 	.byte	0x02, 0x4c
        /*00c2*/ 	.byte	0x01
	.zero		1


	//----- nvinfo : EIATTR_ANNOTATIONS
	.align		4
        /*00c4*/ 	.byte	0x04, 0x55
        /*00c6*/ 	.short	(.L_31 - .L_30)


	//   ....[0]....
.L_30:
        /*00c8*/ 	.word	0x00000001
        /*00cc*/ 	.byte	0x50, 0x11, 0x00, 0x00, 0x01, 0x00, 0x00, 0x00, 0xa0, 0x12, 0x00, 0x00, 0x01, 0x00, 0x00, 0x00
        /* <DEDUP_REMOVED lines=1037> */
        /*41ac*/ 	.byte	0x60, 0xb9, 0x00, 0x00, 0x01, 0x00, 0x00, 0x00, 0x70, 0xb9, 0x00, 0x00


	//----- nvinfo : EIATTR_MERCURY_ISA_VERSION
	.align		4
.L_31:
        /*41b8*/ 	.byte	0x03, 0x5f
        /*41ba*/ 	.short	0x0101


	//----- nvinfo : EIATTR_INT_WARP_WIDE_INSTR_OFFSETS
	.align		4
        /*41bc*/ 	.byte	0x04, 0x31
        /*41be*/ 	.short	(.L_33 - .L_32)


	//   ....[0]....
.L_32:
        /*41c0*/ 	.word	0x000012d0


	//   ....[1]....
        /*41c4*/ 	.word	0x000012f0


	//   ....[2]....
        /*41c8*/ 	.word	0x00001310


	//   ....[3]....
        /*41cc*/ 	.word	0x000013f0


	//   ....[4]....
        /*41d0*/ 	.word	0x00004d20


	//   ....[5]....
        /*41d4*/ 	.word	0x00004d30


	//----- nvinfo : EIATTR_COOP_GROUP_MASK_REGIDS
	.align		4
.L_33:
        /*41d8*/ 	.byte	0x04, 0x29
        /*41da*/ 	.short	(.L_35 - .L_34)


	//   ....[0]....
.L_34:
        /*41dc*/ 	.word	0xffffffff


	//   ....[1]....
        /*41e0*/ 	.word	0xffffffff


	//   ....[2]....
        /*41e4*/ 	.word	0xffffffff


	//----- nvinfo : EIATTR_COOP_GROUP_INSTR_OFFSETS
	.align		4
.L_35:
        /*41e8*/ 	.byte	0x04, 0x28
        /*41ea*/ 	.short	(.L_37 - .L_36)


	//   ....[0]....
.L_36:
        /*41ec*/ 	.word	0x00000160


	//   ....[1]....
        /*41f0*/ 	.word	0x00000730


	//   ....[2]....
        /*41f4*/ 	.word	0x00000ce0


	//----- nvinfo : EIATTR_MBARRIER_INSTR_OFFSETS
	.align		4
.L_37:
        /*41f8*/ 	.byte	0x04, 0x39
        /*41fa*/ 	.short	(.L_39 - .L_38)


	//   ....[0]....
.L_38:
        /*41fc*/ 	.word	0x00002c90
        /*4200*/ 	.word	0x000000ff
        /*4204*/ 	.word	0x00018000
        /*4208*/ 	.short	0x0100
        /*420a*/ 	.byte	0x14
	.zero		1


	//   ....[1]....
        /*420c*/ 	.word	0x00002e40
        /*4210*/ 	.word	0x000000ff
        /*4214*/ 	.word	0x00018008
        /*4218*/ 	.short	0x0100
        /*421a*/ 	.byte	0x14
	.zero		1


	//   ....[2]....
        /*421c*/ 	.word	0x00002ff0
        /*4220*/ 	.word	0x000000ff
        /*4224*/ 	.word	0x00018010
        /*4228*/ 	.short	0x0100
        /*422a*/ 	.byte	0x14
	.zero		1


	//   ....[3]....
        /*422c*/ 	.word	0x00004e50
        /*4230*/ 	.word	0x000000ff
        /*4234*/ 	.word	0x00018000
        /*4238*/ 	.short	0x010a
        /*423a*/ 	.byte	0x13
	.zero		1


	//   ....[4]....
        /*423c*/ 	.word	0x00008620
        /*4240*/ 	.word	0x000000ff
        /*4244*/ 	.word	0x00018000
        /*4248*/ 	.short	0x0108
        /*424a*/ 	.byte	0x14
	.zero		1


	//   ....[5]....
        /*424c*/ 	.word	0x00008860
        /*4250*/ 	.word	0x000000ff
        /*4254*/ 	.word	0x00018008
        /*4258*/ 	.short	0x0108
        /*425a*/ 	.byte	0x14
	.zero		1


	//   ....[6]....
        /*425c*/ 	.word	0x00008aa0
        /*4260*/ 	.word	0x000000ff
        /*4264*/ 	.word	0x00018010
        /*4268*/ 	.short	0x0108
        /*426a*/ 	.byte	0x14
	.zero		1


	//   ....[7]....
        /*426c*/ 	.word	0x0000be90
        /*4270*/ 	.word	0x000000ff
        /*4274*/ 	.word	0x00018000
        /*4278*/ 	.short	0x010a
        /*427a*/ 	.byte	0x13
	.zero		1


	//----- nvinfo : EIATTR_NUM_MBARRIERS
	.align		4
.L_39:
        /*427c*/ 	.byte	0x03, 0x38
        /*427e*/ 	.short	0x0003


	//----- nvinfo : EIATTR_EXIT_INSTR_OFFSETS
	.align		4
        /*4280*/ 	.byte	0x04, 0x1c
        /*4282*/ 	.short	(.L_41 - .L_40)


	//   ....[0]....
.L_40:
        /*4284*/ 	.word	0x0000be80


	//----- nvinfo : EIATTR_REQNTID
	.align		4
.L_41:
        /*4288*/ 	.byte	0x04, 0x10
        /*428a*/ 	.short	(.L_43 - .L_42)
.L_42:
        /*428c*/ 	.word	0x00000080
        /*4290*/ 	.word	0x00000001
        /*4294*/ 	.word	0x00000001


	//----- nvinfo : EIATTR_CRS_STACK_SIZE
	.align		4
.L_43:
        /*4298*/ 	.byte	0x04, 0x1e
        /*429a*/ 	.short	(.L_45 - .L_44)
.L_44:
        /*429c*/ 	.word	0x00000000


	//----- nvinfo : EIATTR_CBANK_PARAM_SIZE
	.align		4
.L_45:
        /*42a0*/ 	.byte	0x03, 0x19
        /*42a2*/ 	.short	0x0050


	//----- nvinfo : EIATTR_PARAM_CBANK
	.align		4
        /*42a4*/ 	.byte	0x04, 0x0a
        /*42a6*/ 	.short	(.L_47 - .L_46)
	.align		4
.L_46:
        /*42a8*/ 	.word	index@(.nv.constant0.gluon_wgmma)
        /*42ac*/ 	.short	0x0210
        /*42ae*/ 	.short	0x0050


	//----- nvinfo : EIATTR_SW_WAR
	.align		4
.L_47:
        /*42b0*/ 	.byte	0x04, 0x36
        /*42b2*/ 	.short	(.L_49 - .L_48)
.L_48:
        /*42b4*/ 	.word	0x00000008
.L_49:


//--------------------- .nv.callgraph             --------------------------
	.section	.nv.callgraph,"",@"SHT_CUDA_CALLGRAPH"
	.align	4
	.sectionentsize	8
	.align		4
        /*0000*/ 	.word	0x00000000
	.align		4
        /*0004*/ 	.word	0xffffffff
	.align		4
        /*0008*/ 	.word	0x00000000
	.align		4
        /*000c*/ 	.word	0xfffffffe
	.align		4
        /*0010*/ 	.word	0x00000000
	.align		4
        /*0014*/ 	.word	0xfffffffd
	.align		4
        /*0018*/ 	.word	0x00000000
	.align		4
        /*001c*/ 	.word	0xfffffffc


//--------------------- .text.gluon_wgmma         --------------------------
	.section	.text.gluon_wgmma,"ax",@progbits
	.align	128
        .global         gluon_wgmma
        .type           gluon_wgmma,@function
        .size           gluon_wgmma,(.L_x_52 - gluon_wgmma)
        .other          gluon_wgmma,@"STO_CUDA_ENTRY STV_DEFAULT"
gluon_wgmma:
.text.gluon_wgmma:
[----:B------:R-:W1:Y:S01]  /*0000*/  LDC R1, c[0x0][0x28] ;  /* 0x00000a00ff017b82 */ /* 0x000e620000000800 */
[----:B------:R-:W2:Y:S07]  /*0010*/  S2R R3, SR_TID.X ;  /* 0x0000000000037919 */ /* 0x000eae0000002100 */
[----:B------:R-:W3:Y:S01]  /*0020*/  S2UR UR4, SR_CgaCtaId ;  /* 0x00000000000479c3 */ /* 0x000ee20000008800 */
[----:B------:R-:W-:Y:S01]  /*0030*/  UMOV UR20, 0x400 ;  /* 0x0000040000147882 */ /* 0x000fe20000000000 */
[----:B------:R-:W-:Y:S01]  /*0040*/  ULDC UR6, c[0x0][0xc] ;  /* 0x0000030000067ab9 */ /* 0x000fe20000000800 */
[----:B------:R-:W-:Y:S01]  /*0050*/  ULDC.64 UR26, c[0x0][0x250] ;  /* 0x00009400001a7ab9 */ /* 0x000fe20000000a00 */
[----:B------:R-:W-:Y:S01]  /*0060*/  BSSY B0, `(.L_x_0) ;  /* 0x0000020000007945 */ /* 0x000fe20003800000 */
[----:B-1----:R-:W-:-:S03]  /*0070*/  VIADD R1, R1, 0xfffff530 ;  /* 0xfffff53001017836 */ /* 0x002fc60000000000 */
[----:B------:R-:W1:Y:S08]  /*0080*/  LDC R6, c[0x0][0x228] ;  /* 0x00008a00ff067b82 */ /* 0x000e700000000800 */
[----:B------:R-:W4:Y:S08]  /*0090*/  LDC R14, c[0x0][0x230] ;  /* 0x00008c00ff0e7b82 */ /* 0x000f300000000800 */
[----:B------:R-:W-:Y:S01]  /*00a0*/  S2UR UR33, SR_CTAID.Y ;  /* 0x00000000002179c3 */ /* 0x000fe20000002600 */
[----:B---3--:R-:W-:-:S03]  /*00b0*/  ULEA UR20, UR4, UR20, 0x18 ;  /* 0x0000001404147291 */ /* 0x008fc6000f8ec03f */
[----:B------:R-:W-:Y:S01]  /*00c0*/  ULDC UR4, c[0x0][0x10] ;  /* 0x0000040000047ab9 */ /* 0x000fe20000000800 */
[----:B--2---:R-:W-:-:S03]  /*00d0*/  LOP3.LUT R2, R3, 0x7f, RZ, 0xc0, !PT ;  /* 0x0000007f03027812 */ /* 0x004fc600078ec0ff */
[----:B------:R-:W2:Y:S01]  /*00e0*/  S2UR UR5, SR_CTAID.Z ;  /* 0x00000000000579c3 */ /* 0x000ea20000002700 */
[----:B-1----:R-:W-:Y:S01]  /*00f0*/  VIADD R6, R6, 0xffffffff ;  /* 0xffffffff06067836 */ /* 0x002fe20000000000 */
[C---:B------:R-:W-:Y:S02]  /*0100*/  ISETP.GE.U32.AND P0, PT, R2.reuse, 0x20, PT ;  /* 0x000000200200780c */ /* 0x040fe40003f06070 */
[C---:B------:R-:W-:Y:S02]  /*0110*/  ISETP.NE.U32.AND P1, PT, R2.reuse, RZ, PT ;  /* 0x000000ff0200720c */ /* 0x040fe40003f25070 */
[----:B------:R-:W-:Y:S02]  /*0120*/  LEA R12, R2, UR20, 0x2 ;  /* 0x00000014020c7c11 */ /* 0x000fe4000f8e10ff */
[----:B------:R-:W1:Y:S01]  /*0130*/  S2UR UR34, SR_CTAID.X ;  /* 0x00000000002279c3 */ /* 0x000e620000002500 */
[----:B----4-:R-:W-:-:S06]  /*0140*/  VIADD R13, R14, 0xffffffff ;  /* 0xffffffff0e0d7836 */ /* 0x010fcc0000000000 */
[----:B------:R3:W-:Y:S01]  /*0150*/  @!P0 STS [R12], RZ ;  /* 0x000000ff0c008388 */ /* 0x0007e20000000800 */
[----:B------:R-:W-:-:S03]  /*0160*/  NOP ;  /* 0x0000000000007918 */ /* 0x000fc60000000000 */
[----:B------:R3:W-:Y:S01]  /*0170*/  @!P1 STS [UR20+0x24], R6 ;  /* 0x00002406ff009988 */ /* 0x0007e20008000814 */
[----:B--2---:R-:W-:-:S03]  /*0180*/  UIMAD UR4, UR5, UR4, UR33 ;  /* 0x00000004050472a4 */ /* 0x004fc6000f8e0221 */
[----:B------:R3:W-:Y:S01]  /*0190*/  @!P1 STS [UR20+0x20], R13 ;  /* 0x0000200dff009988 */ /* 0x0007e20008000814 */
[----:B-1----:R-:W-:-:S04]  /*01a0*/  UIMAD UR4, UR4, UR6, UR34 ;  /* 0x00000006040472a4 */ /* 0x002fc8000f8e0222 */
[----:B------:R-:W-:-:S03]  /*01b0*/  UIMAD UR5, UR4, 0x180, URZ ;  /* 0x00000180040578a4 */ /* 0x000fc6000f8e023f */
[----:B------:R-:W-:Y:S01]  /*01c0*/  UMOV UR4, URZ ;  /* 0x0000003f00047c82 */ /* 0x000fe20008000000 */
[----:B------:R-:W-:-:S04]  /*01d0*/  UIADD3 UR22, UP0, UR5, UR26, URZ ;  /* 0x0000001a05167290 */ /* 0x000fc8000ff1e03f */
[----:B------:R-:W-:Y:S01]  /*01e0*/  ULEA.HI.X.SX32 UR23, UR5, UR27, 0x1, UP0 ;  /* 0x0000001b05177291 */ /* 0x000fe200080f0e3f */
[----:B---3--:R-:W-:Y:S11]  /*01f0*/  @P1 BRA `(.L_x_1) ;  /* 0x0000000000181947 */ /* 0x008ff60003800000 */
[----:B------:R-:W1:Y:S01]  /*0200*/  LDS R0, [UR20+0x8] ;  /* 0x00000814ff007984 */ /* 0x000e620008000800 */
[----:B------:R-:W2:Y:S01]  /*0210*/  LDC.64 R8, c[0x0][0x210] ;  /* 0x00008400ff087b82 */ /* 0x000ea20000000a00 */
[----:B------:R-:W-:Y:S02]  /*0220*/  IMAD.MOV.U32 R5, RZ, RZ, 0x70 ;  /* 0x00000070ff057424 */ /* 0x000fe400078e00ff */
[----:B--2---:R2:W-:Y:S03]  /*0230*/  STS.64 [UR20], R8 ;  /* 0x00000008ff007988 */ /* 0x0045e60008000a14 */
[----:B-1----:R-:W-:-:S05]  /*0240*/  LOP3.LUT R0, R0, 0x10, R5, 0xd8, !PT ;  /* 0x0000001000007812 */ /* 0x002fca00078ed805 */
[----:B------:R2:W-:Y:S02]  /*0250*/  STS [UR20+0x8], R0 ;  /* 0x00000800ff007988 */ /* 0x0005e40008000814 */
.L_x_1:
[----:B------:R-:W-:Y:S05]  /*0260*/  BSYNC B0 ;  /* 0x0000000000007941 */ /* 0x000fea0003800000 */
.L_x_0:
[----:B------:R-:W-:Y:S04]  /*0270*/  BSSY B0, `(.L_x_2) ;  /* 0x000000a000007945 */ /* 0x000fe80003800000 */
[----:B------:R-:W-:Y:S05]  /*0280*/  @P1 BRA `(.L_x_3) ;  /* 0x0000000000201947 */ /* 0x000fea0003800000 */
[----:B--2---:R-:W1:Y:S01]  /*0290*/  LDS R0, [UR20+0x34] ;  /* 0x00003414ff007984 */ /* 0x004e620008000800 */
[----:B------:R-:W-:Y:S02]  /*02a0*/  IMAD.MOV.U32 R5, RZ, RZ, 0x1f000000 ;  /* 0x1f000000ff057424 */ /* 0x000fe400078e00ff */
[----:B------:R-:W-:Y:S01]  /*02b0*/  @!P1 IMAD.MOV.U32 R4, RZ, RZ, 0xff ;  /* 0x000000ffff049424 */ /* 0x000fe200078e00ff */
[----:B------:R-:W2:Y:S02]  /*02c0*/  @!P1 LDS R7, [UR20+0x38] ;  /* 0x00003814ff079984 */ /* 0x000ea40008000800 */
[----:B-1----:R-:W-:Y:S02]  /*02d0*/  LOP3.LUT R0, R0, 0xff000000, R5, 0xb8, !PT ;  /* 0xff00000000007812 */ /* 0x002fe400078eb805 */
[----:B--2---:R-:W-:-:S03]  /*02e0*/  @!P1 LOP3.LUT R4, R7, 0xff, R4, 0xb8, !PT ;  /* 0x000000ff07049812 */ /* 0x004fc600078eb804 */
[----:B------:R1:W-:Y:S04]  /*02f0*/  STS [UR20+0x34], R0 ;  /* 0x00003400ff007988 */ /* 0x0003e80008000814 */
[----:B------:R1:W-:Y:S02]  /*0300*/  @!P1 STS [UR20+0x38], R4 ;  /* 0x00003804ff009988 */ /* 0x0003e40008000814 */
.L_x_3:
[----:B------:R-:W-:Y:S05]  /*0310*/  BSYNC B0 ;  /* 0x0000000000007941 */ /* 0x000fea0003800000 */
.L_x_2:
[----:B------:R-:W-:Y:S04]  /*0320*/  BSSY B0, `(.L_x_4) ;  /* 0x000000e000007945 */ /* 0x000fe80003800000 */
[----:B------:R-:W-:Y:S05]  /*0330*/  @P1 BRA `(.L_x_5) ;  /* 0x0000000000301947 */ /* 0x000fea0003800000 */
[----:B-1----:R-:W1:Y:S01]  /*0340*/  LDS R4, [UR20+0x34] ;  /* 0x00003414ff047984 */ /* 0x002e620008000800 */
[----:B------:R-:W3:Y:S03]  /*0350*/  LDC.64 R10, c[0x0][0x238] ;  /* 0x00008e00ff0a7b82 */ /* 0x000ee60000000a00 */
[----:B--2---:R-:W2:Y:S01]  /*0360*/  LDS R0, [UR20+0x1c] ;  /* 0x00001c14ff007984 */ /* 0x004ea20008000800 */
[C---:B---3--:R-:W-:Y:S01]  /*0370*/  SHF.L.U64.HI R8, R10.reuse, 0x1, R11 ;  /* 0x000000010a087819 */ /* 0x048fe2000001020b */
[----:B------:R-:W-:-:S03]  /*0380*/  IMAD.SHL.U32 R5, R10, 0x2, RZ ;  /* 0x000000020a057824 */ /* 0x000fc600078e00ff */
[--C-:B------:R-:W-:Y:S02]  /*0390*/  SHF.R.U32.HI R7, RZ, 0x4, R8.reuse ;  /* 0x00000004ff077819 */ /* 0x100fe40000011608 */
[----:B------:R-:W-:-:S05]  /*03a0*/  SHF.R.U64 R5, R5, 0x4, R8 ;  /* 0x0000000405057819 */ /* 0x000fca0000001208 */
[----:B------:R3:W-:Y:S01]  /*03b0*/  STS [UR20+0xc], R5 ;  /* 0x00000c05ff007988 */ /* 0x0007e20008000814 */
[----:B-1----:R-:W-:Y:S02]  /*03c0*/  LOP3.LUT R4, R4, 0x7, RZ, 0xb8, !PT ;  /* 0x0000000704047812 */ /* 0x002fe400078eb8ff */
[----:B--2---:R-:W-:-:S03]  /*03d0*/  LOP3.LUT R0, R0, 0xf, R7, 0xb8, !PT ;  /* 0x0000000f00007812 */ /* 0x004fc600078eb807 */
[----:B------:R3:W-:Y:S04]  /*03e0*/  STS [UR20+0x34], R4 ;  /* 0x00003404ff007988 */ /* 0x0007e80008000814 */
[----:B------:R3:W-:Y:S02]  /*03f0*/  STS [UR20+0x1c], R0 ;  /* 0x00001c00ff007988 */ /* 0x0007e40008000814 */
.L_x_5:
[----:B------:R-:W-:Y:S05]  /*0400*/  BSYNC B0 ;  /* 0x0000000000007941 */ /* 0x000fea0003800000 */
.L_x_4:
[----:B------:R-:W-:Y:S04]  /*0410*/  BSSY B1, `(.L_x_6) ;  /* 0x000001a000017945 */ /* 0x000fe80003800000 */
[----:B------:R-:W-:Y:S04]  /*0420*/  BSSY B0, `(.L_x_7) ;  /* 0x0000015000007945 */ /* 0x000fe80003800000 */
[----:B------:R-:W-:Y:S05]  /*0430*/  @P1 BRA `(.L_x_8) ;  /* 0x0000000000201947 */ /* 0x000fea0003800000 */
[----:B-123--:R-:W1:Y:S02]  /*0440*/  LDS R0, [UR20+0x34] ;  /* 0x00003414ff007984 */ /* 0x00ee640008000800 */
[----:B-1----:R-:W-:-:S05]  /*0450*/  LOP3.LUT R0, R0, 0x38, RZ, 0xb8, !PT ;  /* 0x0000003800007812 */ /* 0x002fca00078eb8ff */
[----:B------:R1:W-:Y:S01]  /*0460*/  STS [UR20+0x34], R0 ;  /* 0x00003400ff007988 */ /* 0x0003e20008000814 */
[----:B------:R-:W-:Y:S05]  /*0470*/  @P1 BRA `(.L_x_9) ;  /* 0x0000000000201947 */ /* 0x000fea0003800000 */
[----:B-1----:R-:W1:Y:S01]  /*0480*/  LDS R0, [UR20+0x8] ;  /* 0x00000814ff007984 */ /* 0x002e620008000800 */
[----:B------:R-:W-:-:S05]  /*0490*/  IMAD.MOV.U32 R5, RZ, RZ, 0x780 ;  /* 0x00000780ff057424 */ /* 0x000fca00078e00ff */
[----:B-1----:R-:W-:-:S05]  /*04a0*/  LOP3.LUT R0, R0, 0x300, R5, 0xd8, !PT ;  /* 0x0000030000007812 */ /* 0x002fca00078ed805 */
[----:B------:R4:W-:Y:S02]  /*04b0*/  STS [UR20+0x8], R0 ;  /* 0x00000800ff007988 */ /* 0x0009e40008000814 */
.L_x_8:
[----:B------:R-:W-:Y:S05]  /*04c0*/  @P1 BRA `(.L_x_10) ;  /* 0x0000000000281947 */ /* 0x000fea0003800000 */
[----:B-1234-:R-:W1:Y:S02]  /*04d0*/  LDS R0, [UR20+0x8] ;  /* 0x00000814ff007984 */ /* 0x01ee640008000800 */
[----:B-1----:R-:W-:-:S05]  /*04e0*/  LOP3.LUT R0, R0, 0x1800, RZ, 0xb8, !PT ;  /* 0x0000180000007812 */ /* 0x002fca00078eb8ff */
[----:B------:R2:W-:Y:S02]  /*04f0*/  STS [UR20+0x8], R0 ;  /* 0x00000800ff007988 */ /* 0x0005e40008000814 */
.L_x_9:
[----:B------:R-:W-:Y:S05]  /*0500*/  @P1 BREAK B0 ;  /* 0x0000000000001942 */ /* 0x000fea0003800000 */
[----:B------:R-:W-:Y:S05]  /*0510*/  @P1 BRA `(.L_x_11) ;  /* 0x0000000000241947 */ /* 0x000fea0003800000 */
[----:B------:R-:W3:Y:S01]  /*0520*/  LDS R5, [UR20+0x8] ;  /* 0x00000814ff057984 */ /* 0x000ee20008000800 */
[----:B-12---:R-:W-:-:S05]  /*0530*/  IMAD.MOV.U32 R0, RZ, RZ, 0x6000 ;  /* 0x00006000ff007424 */ /* 0x006fca00078e00ff */
[----:B---3--:R-:W-:-:S04]  /*0540*/  LOP3.LUT R0, R5, 0x4000, R0, 0xd8, !PT ;  /* 0x0000400005007812 */ /* 0x008fc800078ed800 */
[----:B------:R-:W-:-:S05]  /*0550*/  LOP3.LUT R0, R0, 0x400000, RZ, 0xb8, !PT ;  /* 0x0040000000007812 */ /* 0x000fca00078eb8ff */
[----:B------:R1:W-:Y:S02]  /*0560*/  STS [UR20+0x8], R0 ;  /* 0x00000800ff007988 */ /* 0x0003e40008000814 */
.L_x_10:
[----:B------:R-:W-:Y:S05]  /*0570*/  BSYNC B0 ;  /* 0x0000000000007941 */ /* 0x000fea0003800000 */
.L_x_7:
[----:B-1234-:R-:W1:Y:S02]  /*0580*/  @!P1 LDS R0, [UR20+0x8] ;  /* 0x00000814ff009984 */ /* 0x01ee640008000800 */
[----:B-1----:R-:W-:-:S05]  /*0590*/  @!P1 LOP3.LUT R0, R0, 0x8000, RZ, 0xb8, !PT ;  /* 0x0000800000009812 */ /* 0x002fca00078eb8ff */
[----:B------:R3:W-:Y:S02]  /*05a0*/  @!P1 STS [UR20+0x8], R0 ;  /* 0x00000800ff009988 */ /* 0x0007e40008000814 */
.L_x_11:
[----:B------:R-:W-:Y:S05]  /*05b0*/  BSYNC B1 ;  /* 0x0000000000017941 */ /* 0x000fea0003800000 */
.L_x_6:
[----:B------:R-:W-:Y:S05]  /*05c0*/  WARPSYNC.ALL ;  /* 0x0000000000007948 */ /* 0x000fea0003800000 */
[----:B------:R-:W4:Y:S02]  /*05d0*/  LDC R7, c[0x0][0x22c] ;  /* 0x00008b00ff077b82 */ /* 0x000f240000000800 */
[----:B----4-:R-:W-:Y:S01]  /*05e0*/  VIADD R7, R7, 0xffffffff ;  /* 0xffffffff07077836 */ /* 0x010fe20000000000 */
[----:B------:R-:W-:Y:S06]  /*05f0*/  @P0 BRA `(.L_x_12) ;  /* 0x0000000000280947 */ /* 0x000fec0003800000 */
[----:B-123--:R-:W1:Y:S01]  /*0600*/  S2R R0, SR_LANEID ;  /* 0x0000000000007919 */ /* 0x00ee620000000000 */
[----:B------:R-:W-:Y:S05]  /*0610*/  WARPSYNC.ALL ;  /* 0x0000000000007948 */ /* 0x000fea0003800000 */
[----:B-1----:R-:W-:-:S05]  /*0620*/  IMAD.SHL.U32 R0, R0, 0x4, RZ ;  /* 0x0000000400007824 */ /* 0x002fca00078e00ff */
[----:B------:R-:W1:Y:S01]  /*0630*/  LDS R9, [R0+UR20] ;  /* 0x0000001400097984 */ /* 0x000e620008000800 */
[----:B------:R-:W-:-:S05]  /*0640*/  IADD3 R4, P2, R0, UR22, RZ ;  /* 0x0000001600047c10 */ /* 0x000fca000ff5e0ff */
[----:B------:R-:W-:-:S05]  /*0650*/  IMAD.X R5, RZ, RZ, UR23, P2 ;  /* 0x00000017ff057e24 */ /* 0x000fca00090e06ff */
[----:B-1----:R4:W5:Y:S01]  /*0660*/  ATOMG.E.EXCH.STRONG.GPU PT, RZ, [R4], R9 ;  /* 0x0000000904ff73a8 */ /* 0x00296200041ee100 */
[----:B------:R-:W-:-:S04]  /*0670*/  DEPBAR {5,4,3,2,1,0} ;  /* 0x0000003f0000791a */ /* 0x000fc80000000000 */
[----:B------:R4:W-:Y:S01]  /*0680*/  UTMACCTL.IV [UR22] ;  /* 0x00000000160079b9 */ /* 0x0009e20008000000 */
[----:B------:R-:W-:Y:S01]  /*0690*/  NOP ;  /* 0x0000000000007918 */ /* 0x000fe20000000000 */
.L_x_12:
[----:B------:R-:W-:Y:S05]  /*06a0*/  @P0 BRA `(.L_x_13) ;  /* 0x00000000000c0947 */ /* 0x000fea0003800000 */
[----:B------:R0:W-:Y:S01]  /*06b0*/  UTMACMDFLUSH ;  /* 0x00000000000079b7 */ /* 0x0001e20000000000 */
[----:B------:R-:W-:Y:S05]  /*06c0*/  @P0 BRA `(.L_x_13) ;  /* 0x0000000000040947 */ /* 0x000fea0003800000 */
[----:B------:R-:W-:-:S04]  /*06d0*/  DEPBAR.LE SB0, 0x0 ;  /* 0x000080000000791a */ /* 0x000fc80000000000 */
.L_x_13:
[----:B------:R-:W-:Y:S05]  /*06e0*/  WARPSYNC.ALL ;  /* 0x0000000000007948 */ /* 0x000fea0003800000 */
[----:B-----5:R-:W-:Y:S06]  /*06f0*/  BAR.SYNC.DEFER_BLOCKING 0x0 ;  /* 0x0000000000007b1d */ /* 0x020fec0000010000 */
[----:B------:R-:W-:Y:S02]  /*0700*/  BSSY B1, `(.L_x_14) ;  /* 0x000000b000017945 */ /* 0x000fe40003800000 */
[----:B------:R-:W-:Y:S06]  /*0710*/  BAR.SYNC.DEFER_BLOCKING 0x0 ;  /* 0x0000000000007b1d */ /* 0x000fec0000010000 */
[----:B------:R1:W-:Y:S01]  /*0720*/  @!P0 STS [R12], RZ ;  /* 0x000000ff0c008388 */ /* 0x0003e20000000800 */
[----:B------:R-:W-:Y:S01]  /*0730*/  NOP ;  /* 0x0000000000007918 */ /* 0x000fe20000000000 */
[----:B------:R-:W-:Y:S05]  /*0740*/  @P1 BRA `(.L_x_15) ;  /* 0x0000000000181947 */ /* 0x000fea0003800000 */
[----:B-123--:R-:W1:Y:S01]  /*0750*/  LDS R0, [UR20+0x8] ;  /* 0x00000814ff007984 */ /* 0x00ee620008000800 */
[----:B----4-:R-:W2:Y:S01]  /*0760*/  LDC.64 R8, c[0x0][0x218] ;  /* 0x00008600ff087b82 */ /* 0x010ea20000000a00 */
[----:B------:R-:W-:Y:S02]  /*0770*/  IMAD.MOV.U32 R5, RZ, RZ, 0x70 ;  /* 0x00000070ff057424 */ /* 0x000fe400078e00ff */
[----:B--2---:R2:W-:Y:S03]  /*0780*/  STS.64 [UR20], R8 ;  /* 0x00000008ff007988 */ /* 0x0045e60008000a14 */
[----:B-1----:R-:W-:-:S05]  /*0790*/  LOP3.LUT R0, R0, 0x10, R5, 0xd8, !PT ;  /* 0x0000001000007812 */ /* 0x002fca00078ed805 */
[----:B------:R2:W-:Y:S02]  /*07a0*/  STS [UR20+0x8], R0 ;  /* 0x00000800ff007988 */ /* 0x0005e40008000814 */
.L_x_15:
[----:B----4-:R-:W-:Y:S05]  /*07b0*/  BSYNC B1 ;  /* 0x0000000000017941 */ /* 0x010fea0003800000 */
.L_x_14:
[----:B------:R-:W-:Y:S04]  /*07c0*/  BSSY B1, `(.L_x_16) ;  /* 0x000000a000017945 */ /* 0x000fe80003800000 */
[----:B------:R-:W-:Y:S05]  /*07d0*/  @P1 BRA `(.L_x_17) ;  /* 0x0000000000201947 */ /* 0x000fea0003800000 */
[----:B-123--:R-:W1:Y:S01]  /*07e0*/  LDS R0, [UR20+0x34] ;  /* 0x00003414ff007984 */ /* 0x00ee620008000800 */
[----:B------:R-:W-:Y:S02]  /*07f0*/  IMAD.MOV.U32 R5, RZ, RZ, 0x3f000000 ;  /* 0x3f000000ff057424 */ /* 0x000fe400078e00ff */
[----:B------:R-:W-:Y:S01]  /*0800*/  @!P1 IMAD.MOV.U32 R4, RZ, RZ, 0x1f ;  /* 0x0000001fff049424 */ /* 0x000fe200078e00ff */
[----:B------:R-:W2:Y:S02]  /*0810*/  @!P1 LDS R9, [UR20+0x38] ;  /* 0x00003814ff099984 */ /* 0x000ea40008000800 */
[----:B-1----:R-:W-:Y:S02]  /*0820*/  LOP3.LUT R0, R0, 0xff000000, R5, 0xb8, !PT ;  /* 0xff00000000007812 */ /* 0x002fe400078eb805 */
[----:B--2---:R-:W-:-:S03]  /*0830*/  @!P1 LOP3.LUT R4, R9, 0xff, R4, 0xb8, !PT ;  /* 0x000000ff09049812 */ /* 0x004fc600078eb804 */
[----:B------:R4:W-:Y:S04]  /*0840*/  STS [UR20+0x34], R0 ;  /* 0x00003400ff007988 */ /* 0x0009e80008000814 */
[----:B------:R4:W-:Y:S02]  /*0850*/  @!P1 STS [UR20+0x38], R4 ;  /* 0x00003804ff009988 */ /* 0x0009e40008000814 */
.L_x_17:
[----:B------:R-:W-:Y:S05]  /*0860*/  BSYNC B1 ;  /* 0x0000000000017941 */ /* 0x000fea0003800000 */
.L_x_16:
[----:B------:R-:W-:Y:S04]  /*0870*/  BSSY B1, `(.L_x_18) ;  /* 0x0000004000017945 */ /* 0x000fe80003800000 */
[----:B------:R-:W-:Y:S05]  /*0880*/  @P1 BRA `(.L_x_19) ;  /* 0x0000000000081947 */ /* 0x000fea0003800000 */
[----:B------:R1:W-:Y:S04]  /*0890*/  STS [UR20+0x24], R13 ;  /* 0x0000240dff007988 */ /* 0x0003e80008000814 */
[----:B------:R1:W-:Y:S02]  /*08a0*/  STS [UR20+0x20], R7 ;  /* 0x00002007ff007988 */ /* 0x0003e40008000814 */
.L_x_19:
[----:B------:R-:W-:Y:S05]  /*08b0*/  BSYNC B1 ;  /* 0x0000000000017941 */ /* 0x000fea0003800000 */
.L_x_18:
[----:B------:R-:W-:Y:S04]  /*08c0*/  BSSY B1, `(.L_x_20) ;  /* 0x000000e000017945 */ /* 0x000fe80003800000 */
[----:B------:R-:W-:Y:S05]  /*08d0*/  @P1 BRA `(.L_x_21) ;  /* 0x0000000000301947 */ /* 0x000fea0003800000 */
[----:B----4-:R-:W4:Y:S01]  /*08e0*/  LDS R4, [UR20+0x34] ;  /* 0x00003414ff047984 */ /* 0x010f220008000800 */
[----:B------:R-:W5:Y:S03]  /*08f0*/  LDC.64 R10, c[0x0][0x240] ;  /* 0x00009000ff0a7b82 */ /* 0x000f660000000a00 */
[----:B-123--:R-:W1:Y:S01]  /*0900*/  LDS R0, [UR20+0x1c] ;  /* 0x00001c14ff007984 */ /* 0x00ee620008000800 */
[C---:B-----5:R-:W-:Y:S01]  /*0910*/  SHF.L.U64.HI R8, R10.reuse, 0x1, R11 ;  /* 0x000000010a087819 */ /* 0x060fe2000001020b */
[----:B------:R-:W-:-:S03]  /*0920*/  IMAD.SHL.U32 R5, R10, 0x2, RZ ;  /* 0x000000020a057824 */ /* 0x000fc600078e00ff */
[--C-:B------:R-:W-:Y:S02]  /*0930*/  SHF.R.U32.HI R9, RZ, 0x4, R8.reuse ;  /* 0x00000004ff097819 */ /* 0x100fe40000011608 */
[----:B------:R-:W-:-:S05]  /*0940*/  SHF.R.U64 R5, R5, 0x4, R8 ;  /* 0x0000000405057819 */ /* 0x000fca0000001208 */
[----:B------:R2:W-:Y:S01]  /*0950*/  STS [UR20+0xc], R5 ;  /* 0x00000c05ff007988 */ /* 0x0005e20008000814 */
[----:B----4-:R-:W-:Y:S02]  /*0960*/  LOP3.LUT R4, R4, 0x7, RZ, 0xb8, !PT ;  /* 0x0000000704047812 */ /* 0x010fe400078eb8ff */
[----:B-1----:R-:W-:-:S03]  /*0970*/  LOP3.LUT R0, R0, 0xf, R9, 0xb8, !PT ;  /* 0x0000000f00007812 */ /* 0x002fc600078eb809 */
[----:B------:R2:W-:Y:S04]  /*0980*/  STS [UR20+0x34], R4 ;  /* 0x00003404ff007988 */ /* 0x0005e80008000814 */
[----:B------:R2:W-:Y:S02]  /*0990*/  STS [UR20+0x1c], R0 ;  /* 0x00001c00ff007988 */ /* 0x0005e40008000814 */
.L_x_21:
[----:B------:R-:W-:Y:S05]  /*09a0*/  BSYNC B1 ;  /* 0x0000000000017941 */ /* 0x000fea0003800000 */
.L_x_20:
[----:B------:R-:W-:Y:S04]  /*09b0*/  BSSY B2, `(.L_x_22) ;  /* 0x000001a000027945 */ /* 0x000fe80003800000 */
[----:B------:R-:W-:Y:S04]  /*09c0*/  BSSY B1, `(.L_x_23) ;  /* 0x0000015000017945 */ /* 0x000fe80003800000 */
[----:B------:R-:W-:Y:S05]  /*09d0*/  @P1 BRA `(.L_x_24) ;  /* 0x0000000000201947 */ /* 0x000fea0003800000 */
[----:B-1234-:R-:W1:Y:S02]  /*09e0*/  LDS R0, [UR20+0x34] ;  /* 0x00003414ff007984 */ /* 0x01ee640008000800 */
[----:B-1----:R-:W-:-:S05]  /*09f0*/  LOP3.LUT R0, R0, 0x38, RZ, 0xb8, !PT ;  /* 0x0000003800007812 */ /* 0x002fca00078eb8ff */
[----:B------:R1:W-:Y:S01]  /*0a00*/  STS [UR20+0x34], R0 ;  /* 0x00003400ff007988 */ /* 0x0003e20008000814 */
[----:B------:R-:W-:Y:S05]  /*0a10*/  @P1 BRA `(.L_x_25) ;  /* 0x0000000000201947 */ /* 0x000fea0003800000 */
[----:B-1----:R-:W1:Y:S01]  /*0a20*/  LDS R0, [UR20+0x8] ;  /* 0x00000814ff007984 */ /* 0x002e620008000800 */
[----:B------:R-:W-:-:S05]  /*0a30*/  IMAD.MOV.U32 R5, RZ, RZ, 0x780 ;  /* 0x00000780ff057424 */ /* 0x000fca00078e00ff */
[----:B-1----:R-:W-:-:S05]  /*0a40*/  LOP3.LUT R0, R0, 0x300, R5, 0xd8, !PT ;  /* 0x0000030000007812 */ /* 0x002fca00078ed805 */
[----:B------:R1:W-:Y:S02]  /*0a50*/  STS [UR20+0x8], R0 ;  /* 0x00000800ff007988 */ /* 0x0003e40008000814 */
.L_x_24:
[----:B------:R-:W-:Y:S05]  /*0a60*/  @P1 BRA `(.L_x_26) ;  /* 0x0000000000281947 */ /* 0x000fea0003800000 */
[----:B-1234-:R-:W1:Y:S02]  /*0a70*/  LDS R0, [UR20+0x8] ;  /* 0x00000814ff007984 */ /* 0x01ee640008000800 */
[----:B-1----:R-:W-:-:S05]  /*0a80*/  LOP3.LUT R0, R0, 0x1800, RZ, 0xb8, !PT ;  /* 0x0000180000007812 */ /* 0x002fca00078eb8ff */
[----:B------:R2:W-:Y:S02]  /*0a90*/  STS [UR20+0x8], R0 ;  /* 0x00000800ff007988 */ /* 0x0005e40008000814 */
.L_x_25:
[----:B------:R-:W-:Y:S05]  /*0aa0*/  @P1 BREAK B1 ;  /* 0x0000000000011942 */ /* 0x000fea0003800000 */
[----:B------:R-:W-:Y:S05]  /*0ab0*/  @P1 BRA `(.L_x_27) ;  /* 0x0000000000241947 */ /* 0x000fea0003800000 */
[----:B-12---:R-:W1:Y:S01]  /*0ac0*/  LDS R0, [UR20+0x8] ;  /* 0x00000814ff007984 */ /* 0x006e620008000800 */
[----:B------:R-:W-:-:S05]  /*0ad0*/  IMAD.MOV.U32 R5, RZ, RZ, 0x6000 ;  /* 0x00006000ff057424 */ /* 0x000fca00078e00ff */
[----:B-1----:R-:W-:-:S04]  /*0ae0*/  LOP3.LUT R0, R0, 0x6000, R5, 0xd8, !PT ;  /* 0x0000600000007812 */ /* 0x002fc800078ed805 */
[----:B------:R-:W-:-:S05]  /*0af0*/  LOP3.LUT R0, R0, 0x400000, RZ, 0xb8, !PT ;  /* 0x0040000000007812 */ /* 0x000fca00078eb8ff */
[----:B------:R1:W-:Y:S02]  /*0b00*/  STS [UR20+0x8], R0 ;  /* 0x00000800ff007988 */ /* 0x0003e40008000814 */
.L_x_26:
[----:B------:R-:W-:Y:S05]  /*0b10*/  BSYNC B1 ;  /* 0x0000000000017941 */ /* 0x000fea0003800000 */
.L_x_23:
[----:B-1234-:R-:W1:Y:S02]  /*0b20*/  @!P1 LDS R0, [UR20+0x8] ;  /* 0x00000814ff009984 */ /* 0x01ee640008000800 */
[----:B-1----:R-:W-:-:S05]  /*0b30*/  @!P1 LOP3.LUT R0, R0, 0x8000, RZ, 0xb8, !PT ;  /* 0x0000800000009812 */ /* 0x002fca00078eb8ff */
[----:B------:R3:W-:Y:S02]  /*0b40*/  @!P1 STS [UR20+0x8], R0 ;  /* 0x00000800ff009988 */ /* 0x0007e40008000814 */
.L_x_27:
[----:B------:R-:W-:Y:S05]  /*0b50*/  BSYNC B2 ;  /* 0x0000000000027941 */ /* 0x000fea0003800000 */
.L_x_22:
[----:B------:R-:W-:Y:S05]  /*0b60*/  WARPSYNC.ALL ;  /* 0x0000000000007948 */ /* 0x000fea0003800000 */
[----:B------:R-:W-:-:S04]  /*0b70*/  UIADD3 UR25, UR5, 0x80, URZ ;  /* 0x0000008005197890 */ /* 0x000fc8000fffe03f */
[----:B------:R-:W-:-:S04]  /*0b80*/  UIADD3 UR24, UP0, UR25, UR26, URZ ;  /* 0x0000001a19187290 */ /* 0x000fc8000ff1e03f */
[----:B------:R-:W-:Y:S01]  /*0b90*/  ULEA.HI.X.SX32 UR25, UR25, UR27, 0x1, UP0 ;  /* 0x0000001b19197291 */ /* 0x000fe200080f0e3f */
[----:B------:R-:W-:Y:S11]  /*0ba0*/  @P0 BRA `(.L_x_28) ;  /* 0x0000000000280947 */ /* 0x000ff60003800000 */
        /* <DEDUP_REMOVED lines=10> */
.L_x_28:
[----:B------:R-:W-:Y:S05]  /*0c50*/  @P0 BRA `(.L_x_29) ;  /* 0x00000000000c0947 */ /* 0x000fea0003800000 */
[----:B------:R0:W-:Y:S01]  /*0c60*/  UTMACMDFLUSH ;  /* 0x00000000000079b7 */ /* 0x0001e20000000000 */
[----:B------:R-:W-:Y:S05]  /*0c70*/  @P0 BRA `(.L_x_29) ;  /* 0x0000000000040947 */ /* 0x000fea0003800000 */
[----:B------:R-:W-:-:S04]  /*0c80*/  DEPBAR.LE SB0, 0x0 ;  /* 0x000080000000791a */ /* 0x000fc80000000000 */
.L_x_29:
        /* <DEDUP_REMOVED lines=13> */
.L_x_31:
[----:B----4-:R-:W-:Y:S05]  /*0d60*/  BSYNC B2 ;  /* 0x0000000000027941 */ /* 0x010fea0003800000 */
.L_x_30:
[----:B------:R-:W-:Y:S04]  /*0d70*/  BSSY B3, `(.L_x_32) ;  /* 0x0000011000037945 */ /* 0x000fe80003800000 */
[----:B------:R-:W-:Y:S04]  /*0d80*/  BSSY B2, `(.L_x_33) ;  /* 0x000000e000027945 */ /* 0x000fe80003800000 */
[----:B------:R-:W-:Y:S05]  /*0d90*/  @P1 BRA `(.L_x_34) ;  /* 0x0000000000241947 */ /* 0x000fea0003800000 */
[----:B-123--:R-:W1:Y:S01]  /*0da0*/  LDS R0, [UR20+0x34] ;  /* 0x00003414ff007984 */ /* 0x00ee620008000800 */
[----:B------:R-:W-:-:S05]  /*0db0*/  IMAD.MOV.U32 R5, RZ, RZ, 0x3f000000 ;  /* 0x3f000000ff057424 */ /* 0x000fca00078e00ff */
[----:B-1----:R-:W-:-:S05]  /*0dc0*/  LOP3.LUT R0, R0, 0xff000000, R5, 0xb8, !PT ;  /* 0xff00000000007812 */ /* 0x002fca00078eb805 */
[----:B------:R1:W-:Y:S01]  /*0dd0*/  STS [UR20+0x34], R0 ;  /* 0x00003400ff007988 */ /* 0x0003e20008000814 */
[----:B------:R-:W-:Y:S05]  /*0de0*/  @P1 BRA `(.L_x_35) ;  /* 0x00000000001c1947 */ /* 0x000fea0003800000 */
[----:B-1----:R-:W1:Y:S01]  /*0df0*/  LDS R0, [UR20+0x38] ;  /* 0x00003814ff007984 */ /* 0x002e620008000800 */
[----:B------:R-:W-:-:S05]  /*0e00*/  IMAD.MOV.U32 R5, RZ, RZ, 0xff ;  /* 0x000000ffff057424 */ /* 0x000fca00078e00ff */
[----:B-1----:R-:W-:-:S05]  /*0e10*/  LOP3.LUT R0, R0, 0xff, R5, 0xb8, !PT ;  /* 0x000000ff00007812 */ /* 0x002fca00078eb805 */
[----:B------:R4:W-:Y:S02]  /*0e20*/  STS [UR20+0x38], R0 ;  /* 0x00003800ff007988 */ /* 0x0009e40008000814 */
.L_x_34:
[----:B------:R-:W-:Y:S05]  /*0e30*/  @P1 BREAK B2 ;  /* 0x0000000000021942 */ /* 0x000fea0003800000 */
[----:B------:R-:W-:Y:S05]  /*0e40*/  @P1 BRA `(.L_x_36) ;  /* 0x00000000000c1947 */ /* 0x000fea0003800000 */
[----:B------:R1:W-:Y:S02]  /*0e50*/  STS [UR20+0x20], R7 ;  /* 0x00002007ff007988 */ /* 0x0003e40008000814 */
.L_x_35:
[----:B------:R-:W-:Y:S05]  /*0e60*/  BSYNC B2 ;  /* 0x0000000000027941 */ /* 0x000fea0003800000 */
.L_x_33:
[----:B------:R1:W-:Y:S02]  /*0e70*/  @!P1 STS [UR20+0x24], R6 ;  /* 0x00002406ff009988 */ /* 0x0003e40008000814 */
.L_x_36:
[----:B------:R-:W-:Y:S05]  /*0e80*/  BSYNC B3 ;  /* 0x0000000000037941 */ /* 0x000fea0003800000 */
.L_x_32:
[----:B------:R-:W-:Y:S05]  /*0e90*/  WARPSYNC.ALL ;  /* 0x0000000000007948 */ /* 0x000fea0003800000 */
[----:B------:R-:W-:Y:S04]  /*0ea0*/  BSSY B3, `(.L_x_37) ;  /* 0x000000e000037945 */ /* 0x000fe80003800000 */
[----:B------:R-:W-:Y:S05]  /*0eb0*/  @P1 BRA `(.L_x_38) ;  /* 0x0000000000301947 */ /* 0x000fea0003800000 */
[----:B------:R-:W5:Y:S01]  /*0ec0*/  LDS R4, [UR20+0x34] ;  /* 0x00003414ff047984 */ /* 0x000f620008000800 */
[----:B--2---:R-:W2:Y:S03]  /*0ed0*/  LDC.64 R8, c[0x0][0x248] ;  /* 0x00009200ff087b82 */ /* 0x004ea60000000a00 */
[----:B-1-34-:R-:W1:Y:S01]  /*0ee0*/  LDS R0, [UR20+0x1c] ;  /* 0x00001c14ff007984 */ /* 0x01ae620008000800 */
[C---:B--2---:R-:W-:Y:S01]  /*0ef0*/  SHF.L.U64.HI R6, R8.reuse, 0x1, R9 ;  /* 0x0000000108067819 */ /* 0x044fe20000010209 */
[----:B------:R-:W-:-:S03]  /*0f00*/  IMAD.SHL.U32 R5, R8, 0x2, RZ ;  /* 0x0000000208057824 */ /* 0x000fc600078e00ff */
[--C-:B------:R-:W-:Y:S02]  /*0f10*/  SHF.R.U32.HI R7, RZ, 0x4, R6.reuse ;  /* 0x00000004ff077819 */ /* 0x100fe40000011606 */
[----:B------:R-:W-:-:S05]  /*0f20*/  SHF.R.U64 R5, R5, 0x4, R6 ;  /* 0x0000000405057819 */ /* 0x000fca0000001206 */
[----:B------:R2:W-:Y:S01]  /*0f30*/  STS [UR20+0xc], R5 ;  /* 0x00000c05ff007988 */ /* 0x0005e20008000814 */
[----:B-----5:R-:W-:Y:S02]  /*0f40*/  LOP3.LUT R4, R4, 0x7, RZ, 0xb8, !PT ;  /* 0x0000000704047812 */ /* 0x020fe400078eb8ff */
[----:B-1----:R-:W-:-:S03]  /*0f50*/  LOP3.LUT R0, R0, 0xf, R7, 0xb8, !PT ;  /* 0x0000000f00007812 */ /* 0x002fc600078eb807 */
[----:B------:R2:W-:Y:S04]  /*0f60*/  STS [UR20+0x34], R4 ;  /* 0x00003404ff007988 */ /* 0x0005e80008000814 */
[----:B------:R2:W-:Y:S02]  /*0f70*/  STS [UR20+0x1c], R0 ;  /* 0x00001c00ff007988 */ /* 0x0005e40008000814 */
.L_x_38:
[----:B------:R-:W-:Y:S05]  /*0f80*/  BSYNC B3 ;  /* 0x0000000000037941 */ /* 0x000fea0003800000 */
.L_x_37:
        /* <DEDUP_REMOVED lines=11> */
.L_x_41:
[----:B------:R-:W-:Y:S05]  /*1040*/  @P1 BRA `(.L_x_43) ;  /* 0x0000000000281947 */ /* 0x000fea0003800000 */
[----:B-1234-:R-:W1:Y:S02]  /*1050*/  LDS R0, [UR20+0x8] ;  /* 0x00000814ff007984 */ /* 0x01ee640008000800 */
[----:B-1----:R-:W-:-:S05]  /*1060*/  LOP3.LUT R0, R0, 0x1800, RZ, 0xb8, !PT ;  /* 0x0000180000007812 */ /* 0x002fca00078eb8ff */
[----:B------:R2:W-:Y:S02]  /*1070*/  STS [UR20+0x8], R0 ;  /* 0x00000800ff007988 */ /* 0x0005e40008000814 */
.L_x_42:
[----:B------:R-:W-:Y:S05]  /*1080*/  @P1 BREAK B4 ;  /* 0x0000000000041942 */ /* 0x000fea0003800000 */
[----:B------:R-:W-:Y:S05]  /*1090*/  @P1 BRA `(.L_x_44) ;  /* 0x0000000000241947 */ /* 0x000fea0003800000 */
[----:B-12---:R-:W1:Y:S01]  /*10a0*/  LDS R0, [UR20+0x8] ;  /* 0x00000814ff007984 */ /* 0x006e620008000800 */
[----:B------:R-:W-:-:S05]  /*10b0*/  IMAD.MOV.U32 R5, RZ, RZ, 0x6000 ;  /* 0x00006000ff057424 */ /* 0x000fca00078e00ff */
[----:B-1----:R-:W-:-:S04]  /*10c0*/  LOP3.LUT R0, R0, 0x6000, R5, 0xd8, !PT ;  /* 0x0000600000007812 */ /* 0x002fc800078ed805 */
[----:B------:R-:W-:-:S05]  /*10d0*/  LOP3.LUT R0, R0, 0x400000, RZ, 0xb8, !PT ;  /* 0x0040000000007812 */ /* 0x000fca00078eb8ff */
[----:B------:R1:W-:Y:S02]  /*10e0*/  STS [UR20+0x8], R0 ;  /* 0x00000800ff007988 */ /* 0x0003e40008000814 */
.L_x_43:
[----:B------:R-:W-:Y:S05]  /*10f0*/  BSYNC B4 ;  /* 0x0000000000047941 */ /* 0x000fea0003800000 */
.L_x_40:
[----:B-1234-:R-:W1:Y:S02]  /*1100*/  @!P1 LDS R0, [UR20+0x8] ;  /* 0x00000814ff009984 */ /* 0x01ee640008000800 */
[----:B-1----:R-:W-:-:S05]  /*1110*/  @!P1 LOP3.LUT R0, R0, 0x8000, RZ, 0xb8, !PT ;  /* 0x0000800000009812 */ /* 0x002fca00078eb8ff */
[----:B------:R3:W-:Y:S02]  /*1120*/  @!P1 STS [UR20+0x8], R0 ;  /* 0x00000800ff009988 */ /* 0x0007e40008000814 */
.L_x_44:
[----:B------:R-:W-:Y:S05]  /*1130*/  BSYNC B3 ;  /* 0x0000000000037941 */ /* 0x000fea0003800000 */
.L_x_39:
[----:B------:R-:W-:Y:S05]  /*1140*/  WARPSYNC.ALL ;  /* 0x0000000000007948 */ /* 0x000fea0003800000 */
[----:B------:R4:W-:Y:S01]  /*1150*/  STL [R1+0x400], RZ ;  /* 0x000400ff01007387 */ /* 0x0009e20000100800 */
[----:B------:R-:W-:Y:S01]  /*1160*/  UIADD3 UR5, UR5, 0x100, URZ ;  /* 0x0000010005057890 */ /* 0x000fe2000fffe03f */
[----:B------:R-:W-:Y:S02]  /*1170*/  ISETP.GE.AND P2, PT, R14, 0x1, PT ;  /* 0x000000010e00780c */ /* 0x000fe40003f46270 */
[----:B------:R-:W-:Y:S01]  /*1180*/  SHF.R.U32.HI R6, RZ, 0x5, R3 ;  /* 0x00000005ff067819 */ /* 0x000fe20000011603 */
[----:B------:R-:W-:-:S04]  /*1190*/  UIADD3 UR26, UP0, UR5, UR26, URZ ;  /* 0x0000001a051a7290 */ /* 0x000fc8000ff1e03f */
[----:B------:R-:W-:Y:S01]  /*11a0*/  ULEA.HI.X.SX32 UR27, UR5, UR27, 0x1, UP0 ;  /* 0x0000001b051b7291 */ /* 0x000fe200080f0e3f */
[----:B----4-:R-:W-:Y:S11]  /*11b0*/  @P0 BRA `(.L_x_45) ;  /* 0x0000000000280947 */ /* 0x010ff60003800000 */
        /* <DEDUP_REMOVED lines=10> */
.L_x_45:
[----:B------:R-:W-:Y:S05]  /*1260*/  @P0 BRA `(.L_x_46) ;  /* 0x00000000000c0947 */ /* 0x000fea0003800000 */
[----:B------:R0:W-:Y:S01]  /*1270*/  UTMACMDFLUSH ;  /* 0x00000000000079b7 */ /* 0x0001e20000000000 */
[----:B------:R-:W-:Y:S05]  /*1280*/  @P0 BRA `(.L_x_46) ;  /* 0x0000000000040947 */ /* 0x000fea0003800000 */
[----:B------:R-:W-:-:S04]  /*1290*/  DEPBAR.LE SB0, 0x0 ;  /* 0x000080000000791a */ /* 0x000fc80000000000 */
.L_x_46:
[----:B------:R1:W-:Y:S01]  /*12a0*/  STL [R1+0x404], RZ ;  /* 0x000404ff01007387 */ /* 0x0003e20000100800 */
[----:B------:R-:W-:Y:S05]  /*12b0*/  WARPSYNC.ALL ;  /* 0x0000000000007948 */ /* 0x000fea0003800000 */
[----:B------:R1:W-:Y:S01]  /*12c0*/  STL [R1+0x408], RZ ;  /* 0x000408ff01007387 */ /* 0x0003e20000100800 */
[----:B-----5:R-:W-:Y:S01]  /*12d0*/  VOTEU.ALL UP0, P1 ;  /* 0x00000000003f7886 */ /* 0x020fe20000800000 */
[----:B------:R-:W-:Y:S01]  /*12e0*/  UMOV UR6, 0x1 ;  /* 0x0000000100067882 */ /* 0x000fe20000000000 */
[----:B------:R-:W-:Y:S01]  /*12f0*/  VOTEU.ALL UP1, P1 ;  /* 0x00000000003f7886 */ /* 0x000fe20000820000 */
[----:B------:R1:W-:Y:S01]  /*1300*/  STL [R1+0x40c], RZ ;  /* 0x00040cff01007387 */ /* 0x0003e20000100800 */
[----:B------:R-:W-:Y:S01]  /*1310*/  VOTEU.ALL UP2, P1 ;  /* 0x00000000003f7886 */ /* 0x000fe20000840000 */
[----:B------:R-:W-:-:S04]  /*1320*/  @!UP0 UIADD3 UR8, -UR6, 0x100000, URZ ;  /* 0x0010000006088890 */ /* 0x000fc8000fffe13f */
[----:B------:R-:W-:Y:S02]  /*1330*/  @!UP0 USHF.L.U32 UR9, UR8, 0xb, URZ ;  /* 0x0000000b08098899 */ /* 0x000fe4000800063f */
[----:B------:R-:W-:Y:S01]  /*1340*/  @!UP0 USHF.L.U32 UR8, UR8, 0x1, URZ ;  /* 0x0000000108088899 */ /* 0x000fe2000800063f */
[----:B------:R-:W-:Y:S01]  /*1350*/  R2UR UR21, R6 ;  /* 0x00000000061572ca */ /* 0x000fe200000e0000 */
[----:B------:R1:W-:Y:S01]  /*1360*/  STL [R1+0x410], RZ ;  /* 0x000410ff01007387 */ /* 0x0003e20000100800 */
[----:B------:R-:W-:-:S04]  /*1370*/  @!UP0 UIADD3 UR12, -UR6, 0x100000, URZ ;  /* 0x00100000060c8890 */ /* 0x000fc8000fffe13f */
[----:B------:R-:W-:Y:S02]  /*1380*/  @!UP0 USHF.L.U32 UR13, UR12, 0xb, URZ ;  /* 0x0000000b0c0d8899 */ /* 0x000fe4000800063f */
[----:B------:R-:W-:Y:S01]  /*1390*/  @!UP0 USHF.L.U32 UR12, UR12, 0x1, URZ ;  /* 0x000000010c0c8899 */ /* 0x000fe2000800063f */
[----:B------:R-:W-:Y:S01]  /*13a0*/  CS2R R24, SRZ ;  /* 0x0000000000187805 */ /* 0x000fe2000001ff00 */
[----:B------:R-:W-:-:S04]  /*13b0*/  @!UP0 UIADD3 UR6, -UR6, 0x100000, URZ ;  /* 0x0010000006068890 */ /* 0x000fc8000fffe13f */
[----:B------:R-:W-:Y:S02]  /*13c0*/  @!UP0 USHF.L.U32 UR7, UR6, 0xb, URZ ;  /* 0x0000000b06078899 */ /* 0x000fe4000800063f */
[----:B------:R-:W-:Y:S01]  /*13d0*/  @!UP0 USHF.L.U32 UR6, UR6, 0x1, URZ ;  /* 0x0000000106068899 */ /* 0x000fe2000800063f */
[----:B------:R1:W-:Y:S01]  /*13e0*/  STL [R1+0x414], RZ ;  /* 0x000414ff01007387 */ /* 0x0003e20000100800 */
[----:B------:R-:W-:Y:S01]  /*13f0*/  VOTEU.ALL UP0, P1 ;  /* 0x00000000003f7886 */ /* 0x000fe20000800000 */
[----:B------:R-:W-:Y:S01]  /*1400*/  USHF.L.U32 UR32, UR33, 0x8, URZ ;  /* 0x0000000821207899 */ /* 0x000fe2000800063f */
[----:B------:R-:W-:Y:S01]  /*1410*/  CS2R R26, SRZ ;  /* 0x00000000001a7805 */ /* 0x000fe2000001ff00 */
[----:B------:R1:W-:Y:S01]  /*1420*/  STL [R1+0x418], RZ ;  /* 0x000418ff01007387 */ /* 0x0003e20000100800 */
[----:B------:R-:W-:Y:S01]  /*1430*/  USHF.L.U32 UR11, UR34, 0x8, URZ ;  /* 0x00000008220b7899 */ /* 0x000fe2000800063f */
[----:B------:R-:W-:Y:S02]  /*1440*/  CS2R R28, SRZ ;  /* 0x00000000001c7805 */ /* 0x000fe4000001ff00 */
[----:B------:R-:W-:Y:S01]  /*1450*/  CS2R R30, SRZ ;  /* 0x00000000001e7805 */ /* 0x000fe2000001ff00 */
[----:B------:R1:W-:Y:S01]  /*1460*/  STL [R1+0x41c], RZ ;  /* 0x00041cff01007387 */ /* 0x0003e20000100800 */
[----:B------:R-:W-:-:S02]  /*1470*/  CS2R R32, SRZ ;  /* 0x0000000000207805 */ /* 0x000fc4000001ff00 */
[----:B------:R-:W-:Y:S02]  /*1480*/  CS2R R34, SRZ ;  /* 0x0000000000227805 */ /* 0x000fe4000001ff00 */
[----:B------:R-:W-:Y:S01]  /*1490*/  CS2R R36, SRZ ;  /* 0x0000000000247805 */ /* 0x000fe2000001ff00 */
[----:B------:R1:W-:Y:S01]  /*14a0*/  STL [R1+0x420], RZ ;  /* 0x000420ff01007387 */ /* 0x0003e20000100800 */
[----:B------:R-:W-:Y:S02]  /*14b0*/  CS2R R38, SRZ ;  /* 0x0000000000267805 */ /* 0x000fe4000001ff00 */
        /* <DEDUP_REMOVED lines=74> */
[----:B------:R1:W-:Y:S04]  /*1960*/  STL [R1+0x46c], RZ ;  /* 0x00046cff01007387 */ /* 0x0003e80000100800 */
        /* <DEDUP_REMOVED lines=228> */
[----:B------:R1:W-:Y:S04]  /*27b0*/  STL [R1], RZ ;  /* 0x000000ff01007387 */ /* 0x0003e80000100800 */
        /* <DEDUP_REMOVED lines=69> */
[----:B------:R1:W-:Y:S01]  /*2c10*/  STL [R1+0x118], RZ ;  /* 0x000118ff01007387 */ /* 0x0003e20000100800 */
[----:B------:R-:W-:Y:S06]  /*2c20*/  BAR.SYNC.DEFER_BLOCKING 0x0 ;  /* 0x0000000000007b1d */ /* 0x000fec0000010000 */
[----:B------:R1:W-:Y:S04]  /*2c30*/  STL [R1+0x11c], RZ ;  /* 0x00011cff01007387 */ /* 0x0003e80000100800 */
[----:B------:R1:W-:Y:S04]  /*2c40*/  STL [R1+0x120], RZ ;  /* 0x000120ff01007387 */ /* 0x0003e80000100800 */
[----:B------:R1:W-:Y:S04]  /*2c50*/  STL [R1+0x124], RZ ;  /* 0x000124ff01007387 */ /* 0x0003e80000100800 */
[----:B------:R1:W-:Y:S04]  /*2c60*/  STL [R1+0x128], RZ ;  /* 0x000128ff01007387 */ /* 0x0003e80000100800 */
[----:B------:R1:W-:Y:S04]  /*2c70*/  STL [R1+0x12c], RZ ;  /* 0x00012cff01007387 */ /* 0x0003e80000100800 */
[----:B------:R-:W2:Y:S02]  /*2c80*/  FENCE.VIEW.ASYNC.S ;  /* 0x00000000000073c6 */ /* 0x000ea40000000000 */
[----:B--2---:R1:W2:Y:S02]  /*2c90*/  @!UP0 SYNCS.EXCH.64 URZ, [UR20+0x18000], UR8 ;  /* 0x01800008143f85b2 */ /* 0x0042a40008000100 */
        /* <DEDUP_REMOVED lines=20> */
[----:B--2---:R-:W-:Y:S06]  /*2de0*/  BAR.SYNC.DEFER_BLOCKING 0x0 ;  /* 0x0000000000007b1d */ /* 0x004fec0000010000 */
[----:B------:R1:W-:Y:S04]  /*2df0*/  STL [R1+0x180], RZ ;  /* 0x000180ff01007387 */ /* 0x0003e80000100800 */
[----:B------:R1:W-:Y:S04]  /*2e00*/  STL [R1+0x184], RZ ;  /* 0x000184ff01007387 */ /* 0x0003e80000100800 */
[----:B------:R1:W-:Y:S04]  /*2e10*/  STL [R1+0x188], RZ ;  /* 0x000188ff01007387 */ /* 0x0003e80000100800 */
[----:B------:R1:W-:Y:S04]  /*2e20*/  STL [R1+0x18c], RZ ;  /* 0x00018cff01007387 */ /* 0x0003e80000100800 */
[----:B------:R1:W-:Y:S01]  /*2e30*/  STL [R1+0x190], RZ ;  /* 0x000190ff01007387 */ /* 0x0003e20000100800 */
[----:B------:R1:W2:Y:S03]  /*2e40*/  @!UP1 SYNCS.EXCH.64 URZ, [UR20+0x18008], UR12 ;  /* 0x0180080c143f95b2 */ /* 0x0002a60008000100 */
        /* <DEDUP_REMOVED lines=28> */
[----:B------:R1:W-:Y:S01]  /*3010*/  STL [R1+0x1fc], RZ ;  /* 0x0001fcff01007387 */ /* 0x0003e20000100800 */
[----:B------:R-:W-:Y:S05]  /*3020*/  @!P2 BRA `(.L_x_47) ;  /* 0x0000004800eca947 */ /* 0x000fea0003800000 */
[----:B------:R1:W-:Y:S01]  /*3030*/  STL [R1+0x400], RZ ;  /* 0x000400ff01007387 */ /* 0x0003e20000100800 */
[----:B------:R-:W-:Y:S02]  /*3040*/  CS2R R24, SRZ ;  /* 0x0000000000187805 */ /* 0x000fe4000001ff00 */
        /* <DEDUP_REMOVED lines=83> */
[----:B------:R-:W-:Y:S01]  /*3580*/  CS2R R150, SRZ ;  /* 0x0000000000967805 */ /* 0x000fe2000001ff00 */
[----:B------:R-:W-:Y:S01]  /*3590*/  UMOV UR5, URZ ;  /* 0x0000003f00057c82 */ /* 0x000fe20008000000 */
[----:B------:R-:W-:Y:S01]  /*35a0*/  UMOV UR10, URZ ;  /* 0x0000003f000a7c82 */ /* 0x000fe20008000000 */
        /* <DEDUP_REMOVED lines=361> */
[----:B------:R1:W-:Y:S02]  /*4c40*/  STL [R1+0x1fc], RZ ;  /* 0x0001fcff01007387 */ /* 0x0003e40000100800 */
.L_x_49:
[----:B--2---:R-:W-:Y:S01]  /*4c50*/  BAR.SYNC.DEFER_BLOCKING 0x0 ;  /* 0x0000000000007b1d */ /* 0x004fe20000010000 */
[----:B------:R-:W-:Y:S01]  /*4c60*/  ULEA UR19, UR5, UR20, 0x3 ;  /* 0x0000001405137291 */ /* 0x000fe2000f8e183f */
[----:B-1-3--:R-:W-:Y:S01]  /*4c70*/  @!P1 IMAD.MOV.U32 R0, RZ, RZ, 0x8000 ;  /* 0x00008000ff009424 */ /* 0x00afe200078e00ff */
[----:B------:R-:W-:Y:S01]  /*4c80*/  ELECT P0, URZ, PT ;  /* 0x00000000003f782f */ /* 0x000fe20003800000 */
[----:B------:R-:W-:-:S03]  /*4c90*/  ULEA UR8, UR5, UR20, 0xe ;  /* 0x0000001405087291 */ /* 0x000fc6000f8e703f */
[----:B------:R-:W-:Y:S01]  /*4ca0*/  ISETP.LT.U32.AND P0, PT, R2, 0x20, P0 ;  /* 0x000000200200780c */ /* 0x000fe20000701070 */
[----:B------:R-:W-:Y:S02]  /*4cb0*/  UIADD3 UR9, UR19, 0x18000, URZ ;  /* 0x0001800013097890 */ /* 0x000fe4000fffe03f */
[----:B------:R-:W-:Y:S02]  /*4cc0*/  ULOP3.LUT UR12, UR21, 0x3, URZ, 0xc0, !UPT ;  /* 0x00000003150c7892 */ /* 0x000fe4000f8ec03f */
[----:B------:R-:W-:Y:S02]  /*4cd0*/  UIADD3 UR16, UR8, 0xc000, URZ ;  /* 0x0000c00008107890 */ /* 0x000fe4000fffe03f */
[----:B------:R-:W-:Y:S02]  /*4ce0*/  ULEA UR14, UR12, UR32, 0x6 ;  /* 0x000000200c0e7291 */ /* 0x000fe4000f8e303f */
[----:B------:R-:W-:Y:S01]  /*4cf0*/  ULEA UR12, UR12, UR16, 0xc ;  /* 0x000000100c0c7291 */ /* 0x000fe2000f8e603f */
[----:B------:R-:W-:Y:S01]  /*4d00*/  UMOV UR15, UR10 ;  /* 0x0000000a000f7c82 */ /* 0x000fe20008000000 */
[----:B------:R-:W-:-:S02]  /*4d10*/  UMOV UR13, UR9 ;  /* 0x00000009000d7c82 */ /* 0x000fc40008000000 */
[----:B------:R-:W-:Y:S01]  /*4d20*/  VOTEU.ANY UP0, P0 ;  /* 0x00000000003f7886 */ /* 0x000fe20000000100 */
[----:B------:R-:W-:Y:S01]  /*4d30*/  VOTEU.ANY UP1, P0 ;  /* 0x00000000003f7886 */ /* 0x000fe20000020100 */
[----:B------:R-:W-:Y:S01]  /*4d40*/  USHF.R.U32.HI UR17, URZ, 0x4, UR16 ;  /* 0x000000043f117899 */ /* 0x000fe20008011610 */
[----:B------:R1:W-:Y:S01]  /*4d50*/  @!P1 SYNCS.ARRIVE.TRANS64 RZ, [UR19+0x18000], R0 ;  /* 0x01800000ffff99a7 */ /* 0x0003e20008000013 */
[----:B------:R2:W-:Y:S06]  /*4d60*/  MEMBAR.ALL.CTA ;  /* 0x0000000000007992 */ /* 0x0005ec0000008000 */
[----:B--2---:R-:W2:Y:S01]  /*4d70*/  FENCE.VIEW.ASYNC.S ;  /* 0x00000000000073c6 */ /* 0x004ea20000000000 */
[----:B------:R-:W-:Y:S01]  /*4d80*/  @UP0 UMOV UR6, UR22 ;  /* 0x0000001600060c82 */ /* 0x000fe20008000000 */
[----:B------:R-:W-:Y:S01]  /*4d90*/  @UP0 UMOV UR7, UR23 ;  /* 0x0000001700070c82 */ /* 0x000fe20008000000 */
[----:B------:R-:W-:-:S02]  /*4da0*/  USHF.R.U32.HI UR16, URZ, 0x4, UR8 ;  /* 0x000000043f107899 */ /* 0x000fc40008011608 */
[----:B------:R-:W-:Y:S01]  /*4db0*/  USGXT.U32 UR17, UR17, 0xe ;  /* 0x0000000e1111789a */ /* 0x000fe20008000000 */
[----:B-1----:R-:W-:Y:S01]  /*4dc0*/  IMAD.U32 R0, RZ, RZ, UR4 ;  /* 0x00000004ff007e24 */ /* 0x002fe2000f8e00ff */
[----:B------:R-:W-:Y:S02]  /*4dd0*/  USGXT.U32 UR16, UR16, 0xe ;  /* 0x0000000e1010789a */ /* 0x000fe40008000000 */
[----:B------:R-:W-:Y:S02]  /*4de0*/  ULOP3.LUT UR18, UR17, 0x1000000, URZ, 0xfc, !UPT ;  /* 0x0100000011127892 */ /* 0x000fe4000f8efc3f */
[----:B------:R-:W-:Y:S01]  /*4df0*/  SHF.L.U32 R0, R0, 0x1f, RZ ;  /* 0x0000001f00007819 */ /* 0x000fe200000006ff */
[----:B--2---:R-:W-:Y:S06]  /*4e00*/  BAR.SYNC.DEFER_BLOCKING 0x0 ;  /* 0x0000000000007b1d */ /* 0x004fec0000010000 */
[----:B------:R1:W-:Y:S02]  /*4e10*/  @UP1 UTMALDG.2D [UR8], [UR6] ;  /* 0x00000008060015b4 */ /* 0x0003e40008008000 */
[----:B------:R-:W-:Y:S06]  /*4e20*/  BAR.SYNC.DEFER_BLOCKING 0x0 ;  /* 0x0000000000007b1d */ /* 0x000fec0000010000 */
[----:B------:R1:W-:Y:S02]  /*4e30*/  UTMALDG.2D [UR12], [UR24] ;  /* 0x0000000c180075b4 */ /* 0x0003e40008008000 */
[----:B------:R-:W-:Y:S06]  /*4e40*/  BAR.SYNC.DEFER_BLOCKING 0x0 ;  /* 0x0000000000007b1d */ /* 0x000fec0000010000 */
[----:B------:R-:W2:Y:S02]  /*4e50*/  SYNCS.PHASECHK.TRANS64.TRYWAIT P0, [UR19+0x18000], R0 ;  /* 0x01800000ff0075a7 */ /* 0x000ea40008000153 */
[----:B-12---:R-:W-:Y:S05]  /*4e60*/  @!P0 BRA `(.L_x_48) ;  /* 0x0000007000088947 */ /* 0x006fea0003800000 */
.L_x_50:
[----:B------:R-:W-:Y:S01]  /*4e70*/  STL.64 [R1+0x6c8], R150 ;  /* 0x0006c89601007387 */ /* 0x000fe20000100a00 */
[----:B------:R-:W-:Y:S01]  /*4e80*/  UMOV UR12, UR16 ;  /* 0x00000010000c7c82 */ /* 0x000fe20008000000 */
[----:B------:R-:W-:Y:S01]  /*4e90*/  UMOV UR13, 0x80000020 ;  /* 0x80000020000d7882 */ /* 0x000fe20000000000 */
[----:B------:R-:W-:Y:S01]  /*4ea0*/  UMOV UR14, UR18 ;  /* 0x00000012000e7c82 */ /* 0x000fe20008000000 */
[----:B------:R-:W-:Y:S01]  /*4eb0*/  STL.64 [R1+0x6c0], R148 ;  /* 0x0006c09401007387 */ /* 0x000fe20000100a00 */
[----:B------:R-:W-:Y:S01]  /*4ec0*/  UMOV UR15, 0x40000040 ;  /* 0x40000040000f7882 */ /* 0x000fe20000000000 */
[----:B------:R-:W-:Y:S01]  /*4ed0*/  UMOV UR8, URZ ;  /* 0x0000003f00087c82 */ /* 0x000fe20008000000 */
[----:B------:R-:W-:Y:S01]  /*4ee0*/  UMOV UR19, 0x40000040 ;  /* 0x4000004000137882 */ /* 0x000fe20000000000 */
[----:B------:R-:W-:Y:S01]  /*4ef0*/  STL.64 [R1+0x6b8], R146 ;  /* 0x0006b89201007387 */ /* 0x000fe20000100a00 */
[----:B------:R-:W-:Y:S01]  /*4f00*/  UMOV UR6, UR17 ;  /* 0x0000001100067c82 */ /* 0x000fe20008000000 */
[----:B------:R-:W-:Y:S01]  /*4f10*/  UMOV UR7, URZ ;  /* 0x0000003f00077c82 */ /* 0x000fe20008000000 */
[----:B------:R-:W1:Y:S01]  /*4f20*/  LDC R0, c[0x0][0x230] ;  /* 0x00008c00ff007b82 */ /* 0x000e620000000800 */
[----:B------:R-:W-:Y:S04]  /*4f30*/  STL.64 [R1+0x6b0], R144 ;  /* 0x0006b09001007387 */ /* 0x000fe80000100a00 */
        /* <DEDUP_REMOVED lines=9> */
[----:B------:R2:W-:Y:S04]  /*4fd0*/  STL.64 [R1+0x660], R124 ;  /* 0x0006607c01007387 */ /* 0x0005e80000100a00 */
[----:B--2---:R-:W2:Y:S04]  /*4fe0*/  LDL.LU.64 R124, [R1] ;  /* 0x00000000017c7983 */ /* 0x004ea80000300a00 */
[----:B------:R-:W3:Y:S04]  /*4ff0*/  LDL.LU.64 R126, [R1+0x8] ;  /* 0x00000800017e7983 */ /* 0x000ee80000300a00 */
[----:B------:R-:W5:Y:S04]  /*5000*/  LDL.LU.64 R128, [R1+0x10] ;  /* 0x0000100001807983 */ /* 0x000f680000300a00 */
[----:B------:R-:W4:Y:S04]  /*5010*/  LDL.LU.64 R130, [R1+0x18] ;  /* 0x0000180001827983 */ /* 0x000f280000300a00 */
[----:B------:R-:W2:Y:S04]  /*5020*/  LDL.LU.64 R132, [R1+0x20] ;  /* 0x0000200001847983 */ /* 0x000ea80000300a00 */
        /* <DEDUP_REMOVED lines=9> */
[----:B---3--:R-:W-:Y:S04]  /*50c0*/  STL.64 [R1+0x8c8], R150 ;  /* 0x0008c89601007387 */ /* 0x008fe80000100a00 */
[----:B--2---:R-:W-:Y:S04]  /*50d0*/  STL.64 [R1+0x8c0], R148 ;  /* 0x0008c09401007387 */ /* 0x004fe80000100a00 */
[----:B----4-:R-:W-:Y:S04]  /*50e0*/  STL.64 [R1+0x8b8], R146 ;  /* 0x0008b89201007387 */ /* 0x010fe80000100a00 */
[----:B-----5:R-:W-:Y:S04]  /*50f0*/  STL.64 [R1+0x8b0], R144 ;  /* 0x0008b09001007387 */ /* 0x020fe80000100a00 */
        /* <DEDUP_REMOVED lines=60> */
[----:B--2---:R-:W2:Y:S04]  /*54c0*/  LDL.LU.64 R24, [R1+0x200] ;  /* 0x0002000001187983 */ /* 0x004ea80000300a00 */
[----:B------:R-:W3:Y:S04]  /*54d0*/  LDL.LU.64 R26, [R1+0x208] ;  /* 0x00020800011a7983 */ /* 0x000ee80000300a00 */
[----:B------:R-:W4:Y:S04]  /*54e0*/  LDL.LU.64 R28, [R1+0x210] ;  /* 0x00021000011c7983 */ /* 0x000f280000300a00 */
[----:B------:R-:W5:Y:S04]  /*54f0*/  LDL.LU.64 R30, [R1+0x218] ;  /* 0x00021800011e7983 */ /* 0x000f680000300a00 */
[----:B------:R-:W2:Y:S04]  /*5500*/  LDL.LU.64 R32, [R1+0x220] ;  /* 0x0002200001207983 */ /* 0x000ea80000300a00 */
        /* <DEDUP_REMOVED lines=59> */
[----:B-----5:R-:W-:Y:S04]  /*58c0*/  STL.64 [R1+0xac8], R150 ;  /* 0x000ac89601007387 */ /* 0x020fe80000100a00 */
[----:B----4-:R-:W-:Y:S04]  /*58d0*/  STL.64 [R1+0xac0], R148 ;  /* 0x000ac09401007387 */ /* 0x010fe80000100a00 */
[----:B---3--:R-:W-:Y:S04]  /*58e0*/  STL.64 [R1+0xab8], R146 ;  /* 0x000ab89201007387 */ /* 0x008fe80000100a00 */
[----:B--2---:R-:W-:Y:S04]  /*58f0*/  STL.64 [R1+0xab0], R144 ;  /* 0x000ab09001007387 */ /* 0x004fe80000100a00 */
        /* <DEDUP_REMOVED lines=61> */
[----:B------:R-:W2:Y:S04]  /*5cd0*/  LDL.LU.64 R26, [R1+0x408] ;  /* 0x00040800011a7983 */ /* 0x000ea80000300a00 */
        /* <DEDUP_REMOVED lines=61> */
[----:B------:R-:W2:Y:S01]  /*60b0*/  LDL.LU.64 R150, [R1+0x5f8] ;  /* 0x0005f80001967983 */ /* 0x000ea20000300a00 */
[----:B------:R-:W-:Y:S01]  /*60c0*/  UIADD3 UR16, UP0, UR16, 0x2, URZ ;  /* 0x0000000210107890 */ /* 0x000fe2000ff1e03f */
[----:B------:R-:W-:-:S02]  /*60d0*/  UMOV UR18, 0x1000080 ;  /* 0x0100008000127882 */ /* 0x000fc40000000000 */
[----:B------:R-:W3:Y:S01]  /*60e0*/  LDL.LU.64 R152, [R1+0x70] ;  /* 0x0000700001987983 */ /* 0x000ee20000300a00 */
[----:B------:R-:W-:Y:S02]  /*60f0*/  UIADD3.64 UR18, UR6, UR18, URZ ;  /* 0x0000001206127297 */ /* 0x000fe4000fffe03f */
[----:B------:R-:W-:Y:S01]  /*6100*/  UIADD3.X UR17, UR8, -0x7fffffe0, URZ, UP0, !UPT ;  /* 0x8000002008117890 */ /* 0x000fe200087fe43f */
[----:B------:R-:W3:Y:S04]  /*6110*/  LDL.LU.64 R154, [R1+0x78] ;  /* 0x00007800019a7983 */ /* 0x000ee80000300a00 */
        /* <DEDUP_REMOVED lines=47> */
[----:B------:R-:W3:Y:S01]  /*6410*/  LDL.LU.64 R250, [R1+0x1f8] ;  /* 0x0001f80001fa7983 */ /* 0x000ee20000300a00 */
[----:B--2---:R-:W-:-:S06]  /*6420*/  WARPGROUP.ARRIVE ;  /* 0x00000000000079c5 */ /* 0x004fcc0000000000 */
[----:B------:R-:W-:Y:S03]  /*6430*/  HGMMA.64x256x16.F32 R24, gdesc[UR12].tnspB, R24, gsb0 ;  /* 0x43e000000c1879f0 */ /* 0x000fe60008000818 */
[----:B------:R-:W-:Y:S02]  /*6440*/  WARPGROUP.DEPBAR.LE gsb0, 0x0 ;  /* 0x00008000000079c5 */ /* 0x000fe40000010000 */
[----:B------:R-:W-:-:S15]  /*6450*/  WARPGROUP.ARRIVE ;  /* 0x00000000000079c5 */ /* 0x000fde0000000000 */
[----:B------:R-:W-:-:S08]  /*6460*/  NOP ;  /* 0x0000000000007918 */ /* 0x000fd00000000000 */
[----:B------:R-:W-:Y:S03]  /*6470*/  HGMMA.64x256x16.F32 R24, gdesc[UR16].tnspB, R24, gsb0 ;  /* 0x43e00000101879f0 */ /* 0x000fe60008000818 */
[----:B------:R-:W-:Y:S02]  /*6480*/  WARPGROUP.DEPBAR.LE gsb0, 0x0 ;  /* 0x00008000000079c5 */ /* 0x000fe40000010000 */
        /* <DEDUP_REMOVED lines=128> */
[----:B------:R-:W-:-:S02]  /*6c90*/  UIADD3.64 UR12, UR16, 0xfe, URZ ;  /* 0x000000fe100c7897 */ /* 0x000fc4000fffe03f */
[----:B------:R-:W-:Y:S01]  /*6ca0*/  UIADD3.64 UR28, UR16, 0x100, URZ ;  /* 0x00000100101c7897 */ /* 0x000fe2000fffe03f */
[----:B------:R-:W-:Y:S01]  /*6cb0*/  UMOV UR30, UR18 ;  /* 0x00000012001e7c82 */ /* 0x000fe20008000000 */
[----:B------:R-:W-:Y:S01]  /*6cc0*/  UMOV UR31, UR19 ;  /* 0x00000013001f7c82 */ /* 0x000fe20008000000 */
        /* <DEDUP_REMOVED lines=71> */
[----:B--2---:R-:W3:Y:S04]  /*7140*/  LDL.LU.64 R150, [R1+0x8c8] ;  /* 0x0008c80001967983 */ /* 0x004ee80000300a00 */
        /* <DEDUP_REMOVED lines=13> */
[----:B------:R-:W-:-:S02]  /*7220*/  UIADD3.64 UR12, UR16, 0x1fe, URZ ;  /* 0x000001fe100c7897 */ /* 0x000fc4000fffe03f */
[----:B------:R-:W-:Y:S01]  /*7230*/  UIADD3.64 UR28, UR16, 0x200, URZ ;  /* 0x00000200101c7897 */ /* 0x000fe2000fffe03f */
[----:B------:R-:W2:Y:S01]  /*7240*/  LDL.LU.64 R122, [R1+0x858] ;  /* 0x00085800017a7983 */ /* 0x000ea20000300a00 */
[----:B------:R-:W-:Y:S01]  /*7250*/  UMOV UR30, UR18 ;  /* 0x00000012001e7c82 */ /* 0x000fe20008000000 */
[----:B------:R-:W-:Y:S02]  /*7260*/  UMOV UR31, UR19 ;  /* 0x00000013001f7c82 */ /* 0x000fe40008000000 */
        /* <DEDUP_REMOVED lines=49> */
[----:B---3--:R-:W-:-:S06]  /*7580*/  WARPGROUP.ARRIVE ;  /* 0x00000000000079c5 */ /* 0x008fcc0000000000 */
[----:B------:R-:W-:Y:S03]  /*7590*/  HGMMA.64x256x16.F32 R124, gdesc[UR12].tnspB, R124, gsb0 ;  /* 0x43e000000c7c79f0 */ /* 0x000fe6000800087c */
[----:B------:R-:W-:Y:S02]  /*75a0*/  WARPGROUP.DEPBAR.LE gsb0, 0x0 ;  /* 0x00008000000079c5 */ /* 0x000fe40000010000 */
[----:B------:R-:W-:-:S15]  /*75b0*/  WARPGROUP.ARRIVE ;  /* 0x00000000000079c5 */ /* 0x000fde0000000000 */
[----:B------:R-:W-:-:S08]  /*75c0*/  NOP ;  /* 0x0000000000007918 */ /* 0x000fd00000000000 */
[----:B------:R-:W-:Y:S03]  /*75d0*/  HGMMA.64x256x16.F32 R124, gdesc[UR28].tnspB, R124, gsb0 ;  /* 0x43e000001c7c79f0 */ /* 0x000fe6000800087c */
[----:B------:R-:W-:Y:S02]  /*75e0*/  WARPGROUP.DEPBAR.LE gsb0, 0x0 ;  /* 0x00008000000079c5 */ /* 0x000fe40000010000 */
[----:B------:R-:W-:Y:S04]  /*75f0*/  STL.64 [R1], R124 ;  /* 0x0000007c01007387 */ /* 0x000fe80000100a00 */
        /* <DEDUP_REMOVED lines=63> */
[----:B---3--:R-:W2:Y:S04]  /*79f0*/  LDL.LU.64 R150, [R1+0x6c8] ;  /* 0x0006c80001967983 */ /* 0x008ea80000300a00 */
        /* <DEDUP_REMOVED lines=14> */
[----:B------:R-:W-:Y:S02]  /*7ae0*/  UIADD3.64 UR16, UR16, 0x300, URZ ;  /* 0x0000030010107897 */ /* 0x000fe4000fffe03f */
[----:B------:R-:W-:Y:S02]  /*7af0*/  UIADD3 UR10, UR10, 0x20, URZ ;  /* 0x000000200a0a7890 */ /* 0x000fe4000fffe03f */
[----:B------:R-:W-:-:S04]  /*7b00*/  UIADD3 UR5, UR5, 0x1, URZ ;  /* 0x0000000105057890 */ /* 0x000fc8000fffe03f */
[----:B-1----:R-:W-:Y:S01]  /*7b10*/  ISETP.LE.AND P0, PT, R0, UR10, PT ;  /* 0x0000000a00007c0c */ /* 0x002fe2000bf03270 */
[----:B------:R-:W-:-:S04]  /*7b20*/  UISETP.NE.U32.AND UP0, UPT, UR5, 0x3, UPT ;  /* 0x000000030500788c */ /* 0x000fc8000bf05070 */
[----:B------:R-:W-:Y:S02]  /*7b30*/  USEL UR6, URZ, 0x1, UP0 ;  /* 0x000000013f067887 */ /* 0x000fe40008000000 */
[----:B------:R-:W-:Y:S02]  /*7b40*/  USEL UR5, UR5, URZ, UP0 ;  /* 0x0000003f05057287 */ /* 0x000fe40008000000 */
[----:B------:R-:W-:Y:S01]  /*7b50*/  ULOP3.LUT UR4, UR4, UR6, URZ, 0x3c, !UPT ;  /* 0x0000000604047292 */ /* 0x000fe2000f8e3c3f */
[----:B--2---:R-:W-:-:S06]  /*7b60*/  WARPGROUP.ARRIVE ;  /* 0x00000000000079c5 */ /* 0x004fcc0000000000 */
[----:B------:R-:W-:Y:S03]  /*7b70*/  HGMMA.64x256x16.F32 R24, gdesc[UR12].tnspB, R24, gsb0 ;  /* 0x43e000000c1879f0 */ /* 0x000fe60008000818 */
[----:B------:R-:W-:Y:S02]  /*7b80*/  WARPGROUP.DEPBAR.LE gsb0, 0x0 ;  /* 0x00008000000079c5 */ /* 0x000fe40000010000 */
[----:B------:R-:W-:-:S15]  /*7b90*/  WARPGROUP.ARRIVE ;  /* 0x00000000000079c5 */ /* 0x000fde0000000000 */
[----:B------:R-:W-:-:S08]  /*7ba0*/  NOP ;  /* 0x0000000000007918 */ /* 0x000fd00000000000 */
[----:B------:R-:W-:Y:S03]  /*7bb0*/  HGMMA.64x256x16.F32 R24, gdesc[UR16].tnspB, R24, gsb0 ;  /* 0x43e00000101879f0 */ /* 0x000fe60008000818 */
[----:B------:R-:W-:Y:S02]  /*7bc0*/  WARPGROUP.DEPBAR.LE gsb0, 0x0 ;  /* 0x00008000000079c5 */ /* 0x000fe40000010000 */
[----:B----4-:R-:W-:Y:S05]  /*7bd0*/  @!P0 BRA `(.L_x_49) ;  /* 0xffffffd0001c8947 */ /* 0x010fea000383ffff */
.L_x_47:
[----:B------:R-:W5:Y:S04]  /*7be0*/  LDL.LU R156, [R1+0x44c] ;  /* 0x00044c00019c7983 */ /* 0x000f680000300800 */
[----:B------:R-:W2:Y:S04]  /*7bf0*/  LDL.LU R155, [R1+0x448] ;  /* 0x00044800019b7983 */ /* 0x000ea80000300800 */
        /* <DEDUP_REMOVED lines=17> */
[----:B----4-:R-:W4:Y:S04]  /*7d10*/  LDL.LU R7, [R1+0x570] ;  /* 0x0005700001077983 */ /* 0x010f280000300800 */
[----:B------:R-:W4:Y:S04]  /*7d20*/  LDL.LU R6, [R1+0x5c4] ;  /* 0x0005c40001067983 */ /* 0x000f280000300800 */
[----:B------:R-:W4:Y:S04]  /*7d30*/  LDL.LU R5, [R1+0x5c0] ;  /* 0x0005c00001057983 */ /* 0x000f280000300800 */
[----:B------:R-:W4:Y:S04]  /*7d40*/  LDL.LU R4, [R1+0x5d4] ;  /* 0x0005d40001047983 */ /* 0x000f280000300800 */
[----:B-1-3--:R-:W3:Y:S04]  /*7d50*/  LDL.LU R0, [R1+0x5d0] ;  /* 0x0005d00001007983 */ /* 0x00aee80000300800 */
[----:B------:R-:W4:Y:S04]  /*7d60*/  LDL.LU R22, [R1+0x47c] ;  /* 0x00047c0001167983 */ /* 0x000f280000300800 */
[----:B------:R-:W3:Y:S04]  /*7d70*/  LDL.LU R21, [R1+0x478] ;  /* 0x0004780001157983 */ /* 0x000ee80000300800 */
[----:B------:R-:W5:Y:S04]  /*7d80*/  LDL.LU R158, [R1+0x404] ;  /* 0x00040400019e7983 */ /* 0x000f680000300800 */
[----:B------:R-:W5:Y:S04]  /*7d90*/  LDL.LU R157, [R1+0x400] ;  /* 0x00040000019d7983 */ /* 0x000f680000300800 */
[----:B------:R1:W-:Y:S04]  /*7da0*/  STL [R1+0x7e8], R55 ;  /* 0x0007e83701007387 */ /* 0x0003e80000100800 */
[----:B------:R-:W-:Y:S04]  /*7db0*/  STL [R1+0x7e4], R56 ;  /* 0x0007e43801007387 */ /* 0x000fe80000100800 */
        /* <DEDUP_REMOVED lines=72> */
[----:B------:R-:W-:Y:S01]  /*8240*/  STL [R1+0x6c0], R129 ;  /* 0x0006c08101007387 */ /* 0x000fe20000100800 */
[----:B-----5:R-:W-:-:S03]  /*8250*/  F2FP.F16.F32.PACK_AB R2, R158, R157 ;  /* 0x0000009d9e02723e */ /* 0x020fc600000000ff */
        /* <DEDUP_REMOVED lines=19> */
[----:B------:R5:W-:Y:S04]  /*8390*/  STL [R1+0x670], R149 ;  /* 0x0006709501007387 */ /* 0x000be80000100800 */
[----:B------:R4:W-:Y:S04]  /*83a0*/  STL [R1+0x66c], R150 ;  /* 0x00066c9601007387 */ /* 0x0009e80000100800 */
[----:B------:R3:W-:Y:S04]  /*83b0*/  STL [R1+0x668], R151 ;  /* 0x0006689701007387 */ /* 0x0007e80000100800 */
[----:B------:R3:W-:Y:S04]  /*83c0*/  STL [R1+0x650], R2 ;  /* 0x0006500201007387 */ /* 0x0007e80000100800 */
[----:B------:R-:W5:Y:S04]  /*83d0*/  LDL.LU R178, [R1+0x40c] ;  /* 0x00040c0001b27983 */ /* 0x000f680000300800 */
[----:B------:R-:W5:Y:S04]  /*83e0*/  LDL.LU R177, [R1+0x408] ;  /* 0x0004080001b17983 */ /* 0x000f680000300800 */
[----:B------:R-:W4:Y:S04]  /*83f0*/  LDL.LU R176, [R1+0x414] ;  /* 0x0004140001b07983 */ /* 0x000f280000300800 */
[----:B------:R-:W4:Y:S04]  /*8400*/  LDL.LU R175, [R1+0x410] ;  /* 0x0004100001af7983 */ /* 0x000f280000300800 */
[----:B------:R-:W3:Y:S04]  /*8410*/  LDL.LU R174, [R1+0x41c] ;  /* 0x00041c0001ae7983 */ /* 0x000ee80000300800 */
        /* <DEDUP_REMOVED lines=10> */
[----:B------:R-:W3:Y:S01]  /*84c0*/  LDL.LU R163, [R1+0x440] ;  /* 0x0004400001a37983 */ /* 0x000ee20000300800 */
[----:B------:R-:W-:-:S02]  /*84d0*/  IMAD.MOV.U32 R162, RZ, RZ, R156 ;  /* 0x000000ffffa27224 */ /* 0x000fc400078e009c */
[----:B--2---:R-:W-:Y:S01]  /*84e0*/  IMAD.MOV.U32 R161, RZ, RZ, R155 ;  /* 0x000000ffffa17224 */ /* 0x004fe200078e009b */
[----:B------:R-:W2:Y:S04]  /*84f0*/  LDL.LU R160, [R1+0x454] ;  /* 0x0004540001a07983 */ /* 0x000ea80000300800 */
[----:B------:R-:W2:Y:S01]  /*8500*/  LDL.LU R159, [R1+0x450] ;  /* 0x00045000019f7983 */ /* 0x000ea20000300800 */
[----:B------:R-:W-:Y:S02]  /*8510*/  IMAD.MOV.U32 R158, RZ, RZ, R154 ;  /* 0x000000ffff9e7224 */ /* 0x000fe400078e009a */
[----:B------:R-:W-:Y:S01]  /*8520*/  IMAD.MOV.U32 R157, RZ, RZ, R153 ;  /* 0x000000ffff9d7224 */ /* 0x000fe200078e0099 */
[----:B------:R-:W2:Y:S01]  /*8530*/  LDL.LU R156, [R1+0x464] ;  /* 0x00046400019c7983 */ /* 0x000ea20000300800 */
[----:B------:R-:W-:-:S02]  /*8540*/  IMAD.MOV.U32 R154, RZ, RZ, R152 ;  /* 0x000000ffff9a7224 */ /* 0x000fc400078e0098 */
[----:B------:R-:W-:Y:S01]  /*8550*/  IMAD.MOV.U32 R153, RZ, RZ, R23 ;  /* 0x000000ffff997224 */ /* 0x000fe200078e0017 */
[----:B------:R-:W2:Y:S04]  /*8560*/  LDL.LU R155, [R1+0x460] ;  /* 0x00046000019b7983 */ /* 0x000ea80000300800 */
[----:B------:R-:W2:Y:S04]  /*8570*/  LDL.LU R152, [R1+0x474] ;  /* 0x0004740001987983 */ /* 0x000ea80000300800 */
[----:B------:R-:W2:Y:S01]  /*8580*/  LDL.LU R23, [R1+0x470] ;  /* 0x0004700001177983 */ /* 0x000ea20000300800 */
[----:B-1----:R-:W-:-:S02]  /*8590*/  F2FP.F16.F32.PACK_AB R55, R162, R161 ;  /* 0x000000a1a237723e */ /* 0x002fc400000000ff */
[----:B------:R-:W-:Y:S01]  /*85a0*/  F2FP.F16.F32.PACK_AB R24, R25, R24 ;  /* 0x000000181918723e */ /* 0x000fe200000000ff */
[----:B------:R-:W-:Y:S01]  /*85b0*/  BAR.SYNC.DEFER_BLOCKING 0x0 ;  /* 0x0000000000007b1d */ /* 0x000fe20000010000 */
[----:B-----5:R-:W-:Y:S02]  /*85c0*/  F2FP.F16.F32.PACK_AB R149, R178, R177 ;  /* 0x000000b1b295723e */ /* 0x020fe400000000ff */
[----:B----4-:R-:W-:Y:S01]  /*85d0*/  F2FP.F16.F32.PACK_AB R150, R176, R175 ;  /* 0x000000afb096723e */ /* 0x010fe200000000ff */
[----:B------:R-:W-:Y:S01]  /*85e0*/  IMAD.MOV.U32 R176, RZ, RZ, R22 ;  /* 0x000000ffffb07224 */ /* 0x000fe200078e0016 */
[----:B---3--:R-:W-:Y:S01]  /*85f0*/  F2FP.F16.F32.PACK_AB R151, R174, R173 ;  /* 0x000000adae97723e */ /* 0x008fe200000000ff */
[----:B------:R-:W-:Y:S01]  /*8600*/  IMAD.MOV.U32 R175, RZ, RZ, R21 ;  /* 0x000000ffffaf7224 */ /* 0x000fe200078e0015 */
[----:B------:R-:W-:Y:S01]  /*8610*/  F2FP.F16.F32.PACK_AB R129, R172, R171 ;  /* 0x000000abac81723e */ /* 0x000fe200000000ff */
[----:B------:R-:W1:Y:S01]  /*8620*/  @!P1 SYNCS.CCTL.IV [UR20+0x18000] ;  /* 0x01800000ff0099b1 */ /* 0x000e620008000014 */
[----:B------:R-:W-:-:S02]  /*8630*/  F2FP.F16.F32.PACK_AB R130, R170, R169 ;  /* 0x000000a9aa82723e */ /* 0x000fc400000000ff */
[----:B------:R-:W-:Y:S02]  /*8640*/  F2FP.F16.F32.PACK_AB R131, R168, R167 ;  /* 0x000000a7a883723e */ /* 0x000fe400000000ff */
[----:B------:R-:W-:Y:S02]  /*8650*/  F2FP.F16.F32.PACK_AB R132, R166, R165 ;  /* 0x000000a5a684723e */ /* 0x000fe400000000ff */
[----:B------:R-:W-:Y:S02]  /*8660*/  F2FP.F16.F32.PACK_AB R2, R164, R163 ;  /* 0x000000a3a402723e */ /* 0x000fe400000000ff */
[----:B--2---:R-:W-:-:S03]  /*8670*/  F2FP.F16.F32.PACK_AB R3, R160, R159 ;  /* 0x0000009fa003723e */ /* 0x004fc600000000ff */
[----:B------:R2:W-:Y:S04]  /*8680*/  STL [R1+0x630], R2 ;  /* 0x0006300201007387 */ /* 0x0005e80000100800 */
[----:B------:R3:W-:Y:S04]  /*8690*/  STL [R1+0x634], R55 ;  /* 0x0006343701007387 */ /* 0x0007e80000100800 */
[----:B------:R4:W-:Y:S01]  /*86a0*/  STL [R1+0x638], R3 ;  /* 0x0006380301007387 */ /* 0x0009e20000100800 */
[----:B--2---:R-:W-:Y:S02]  /*86b0*/  F2FP.F16.F32.PACK_AB R2, R158, R157 ;  /* 0x0000009d9e02723e */ /* 0x004fe400000000ff */
[----:B------:R-:W-:Y:S01]  /*86c0*/  F2FP.F16.F32.PACK_AB R252, R176, R175 ;  /* 0x000000afb0fc723e */ /* 0x000fe200000000ff */
[----:B------:R-:W-:Y:S01]  /*86d0*/  IMAD.MOV.U32 R178, RZ, RZ, R14 ;  /* 0x000000ffffb27224 */ /* 0x000fe200078e000e */
[----:B---3--:R-:W-:Y:S01]  /*86e0*/  F2FP.F16.F32.PACK_AB R55, R156, R155 ;  /* 0x0000009b9c37723e */ /* 0x008fe200000000ff */
[----:B------:R2:W-:Y:S01]  /*86f0*/  STL [R1+0x63c], R2 ;  /* 0x00063c0201007387 */ /* 0x0005e20000100800 */
[----:B----4-:R-:W-:-:S03]  /*8700*/  F2FP.F16.F32.PACK_AB R3, R154, R153 ;  /* 0x000000999a03723e */ /* 0x010fc600000000ff */
[----:B------:R3:W-:Y:S04]  /*8710*/  STL [R1+0x620], R55 ;  /* 0x0006203701007387 */ /* 0x0007e80000100800 */
[----:B------:R-:W-:Y:S01]  /*8720*/  STL [R1+0x624], R3 ;  /* 0x0006240301007387 */ /* 0x000fe20000100800 */
[----:B--2---:R-:W-:Y:S01]  /*8730*/  F2FP.F16.F32.PACK_AB R2, R152, R23 ;  /* 0x000000179802723e */ /* 0x004fe200000000ff */
[----:B------:R-:W-:Y:S01]  /*8740*/  IMAD.MOV.U32 R177, RZ, RZ, R13 ;  /* 0x000000ffffb17224 */ /* 0x000fe200078e000d */
[----:B------:R-:W-:Y:S01]  /*8750*/  F2FP.F16.F32.PACK_AB R25, R27, R26 ;  /* 0x0000001a1b19723e */ /* 0x000fe200000000ff */
[----:B-1----:R-:W-:Y:S06]  /*8760*/  BAR.SYNC.DEFER_BLOCKING 0x0 ;  /* 0x0000000000007b1d */ /* 0x002fec0000010000 */
[----:B------:R1:W-:Y:S04]  /*8770*/  STL [R1+0x628], R2 ;  /* 0x0006280201007387 */ /* 0x0003e80000100800 */
[----:B------:R-:W2:Y:S04]  /*8780*/  LDL.LU R174, [R1+0x484] ;  /* 0x0004840001ae7983 */ /* 0x000ea80000300800 */
[----:B------:R-:W2:Y:S04]  /*8790*/  LDL.LU R173, [R1+0x480] ;  /* 0x0004800001ad7983 */ /* 0x000ea80000300800 */
[----:B------:R-:W4:Y:S04]  /*87a0*/  LDL.LU R172, [R1+0x48c] ;  /* 0x00048c0001ac7983 */ /* 0x000f280000300800 */
[----:B------:R-:W4:Y:S01]  /*87b0*/  LDL.LU R171, [R1+0x488] ;  /* 0x0004880001ab7983 */ /* 0x000f220000300800 */
[----:B------:R-:W-:-:S02]  /*87c0*/  IMAD.MOV.U32 R156, RZ, RZ, R20 ;  /* 0x000000ffff9c7224 */ /* 0x000fc400078e0014 */
[----:B------:R-:W-:Y:S01]  /*87d0*/  IMAD.MOV.U32 R155, RZ, RZ, R19 ;  /* 0x000000ffff9b7224 */ /* 0x000fe200078e0013 */
[----:B------:R-:W5:Y:S01]  /*87e0*/  LDL.LU R170, [R1+0x494] ;  /* 0x0004940001aa7983 */ /* 0x000f620000300800 */
[----:B------:R-:W-:Y:S02]  /*87f0*/  IMAD.MOV.U32 R152, RZ, RZ, R18 ;  /* 0x000000ffff987224 */ /* 0x000fe400078e0012 */
[----:B------:R-:W-:Y:S01]  /*8800*/  IMAD.MOV.U32 R23, RZ, RZ, R17 ;  /* 0x000000ffff177224 */ /* 0x000fe200078e0011 */
[----:B------:R-:W5:Y:S01]  /*8810*/  LDL.LU R169, [R1+0x490] ;  /* 0x0004900001a97983 */ /* 0x000f620000300800 */
[----:B------:R-:W-:Y:S02]  /*8820*/  IMAD.MOV.U32 R14, RZ, RZ, R4 ;  /* 0x000000ffff0e7224 */ /* 0x000fe400078e0004 */
[----:B------:R-:W-:Y:S01]  /*8830*/  IMAD.MOV.U32 R13, RZ, RZ, R0 ;  /* 0x000000ffff0d7224 */ /* 0x000fe200078e0000 */
[----:B------:R-:W5:Y:S01]  /*8840*/  LDL.LU R168, [R1+0x49c] ;  /* 0x00049c0001a87983 */ /* 0x000f620000300800 */
[----:B------:R-:W-:Y:S01]  /*8850*/  F2FP.F16.F32.PACK_AB R26, R29, R28 ;  /* 0x0000001c1d1a723e */ /* 0x000fe200000000ff */
[----:B------:R-:W1:Y:S02]  /*8860*/  @!P1 SYNCS.CCTL.IV [UR20+0x18008] ;  /* 0x01800800ff0099b1 */ /* 0x000e640008000014 */
[----:B------:R-:W5:Y:S04]  /*8870*/  LDL.LU R167, [R1+0x498] ;  /* 0x0004980001a77983 */ /* 0x000f680000300800 */
        /* <DEDUP_REMOVED lines=15> */
[----:B------:R-:W5:Y:S01]  /*8970*/  LDL.LU R19, [R1+0x4e8] ;  /* 0x0004e80001137983 */ /* 0x000f620000300800 */
[----:B------:R-:W-:-:S02]  /*8980*/  IMAD.MOV.U32 R18, RZ, RZ, R16 ;  /* 0x000000ffff127224 */ /* 0x000fc400078e0010 */
[----:B------:R-:W-:Y:S01]  /*8990*/  IMAD.MOV.U32 R17, RZ, RZ, R15 ;  /* 0x000000ffff117224 */ /* 0x000fe200078e000f */
[----:B------:R-:W5:Y:S04]  /*89a0*/  LDL.LU R16, [R1+0x4fc] ;  /* 0x0004fc0001107983 */ /* 0x000f680000300800 */
[----:B------:R-:W5:Y:S01]  /*89b0*/  LDL.LU R15, [R1+0x4f8] ;  /* 0x0004f800010f7983 */ /* 0x000f620000300800 */
[----:B---3--:R-:W-:-:S03]  /*89c0*/  F2FP.F16.F32.PACK_AB R55, R156, R155 ;  /* 0x0000009b9c37723e */ /* 0x008fc600000000ff */
[----:B------:R-:W-:Y:S01]  /*89d0*/  STL [R1+0x660], R252 ;  /* 0x000660fc01007387 */ /* 0x000fe20000100800 */
[----:B------:R-:W-:Y:S02]  /*89e0*/  F2FP.F16.F32.PACK_AB R27, R31, R30 ;  /* 0x0000001e1f1b723e */ /* 0x000fe400000000ff */
[----:B------:R-:W-:Y:S01]  /*89f0*/  F2FP.F16.F32.PACK_AB R32, R33, R32 ;  /* 0x000000202120723e */ /* 0x000fe200000000ff */
[----:B-1----:R-:W-:Y:S01]  /*8a00*/  BAR.SYNC.DEFER_BLOCKING 0x0 ;  /* 0x0000000000007b1d */ /* 0x002fe20000010000 */
[----:B--2---:R-:W-:Y:S02]  /*8a10*/  F2FP.F16.F32.PACK_AB R145, R174, R173 ;  /* 0x000000adae91723e */ /* 0x004fe400000000ff */
[----:B----4-:R-:W-:Y:S02]  /*8a20*/  F2FP.F16.F32.PACK_AB R146, R172, R171 ;  /* 0x000000abac92723e */ /* 0x010fe400000000ff */
[----:B-----5:R-:W-:Y:S02]  /*8a30*/  F2FP.F16.F32.PACK_AB R147, R170, R169 ;  /* 0x000000a9aa93723e */ /* 0x020fe400000000ff */
[----:B------:R-:W-:-:S02]  /*8a40*/  F2FP.F16.F32.PACK_AB R148, R168, R167 ;  /* 0x000000a7a894723e */ /* 0x000fc400000000ff */
[----:B------:R-:W-:Y:S02]  /*8a50*/  F2FP.F16.F32.PACK_AB R125, R166, R165 ;  /* 0x000000a5a67d723e */ /* 0x000fe400000000ff */
[----:B------:R-:W-:Y:S02]  /*8a60*/  F2FP.F16.F32.PACK_AB R126, R164, R163 ;  /* 0x000000a3a47e723e */ /* 0x000fe400000000ff */
[----:B------:R-:W-:Y:S02]  /*8a70*/  F2FP.F16.F32.PACK_AB R127, R162, R161 ;  /* 0x000000a1a27f723e */ /* 0x000fe400000000ff */
[----:B------:R-:W-:Y:S02]  /*8a80*/  F2FP.F16.F32.PACK_AB R128, R160, R159 ;  /* 0x0000009fa080723e */ /* 0x000fe400000000ff */
[----:B------:R-:W-:Y:S01]  /*8a90*/  F2FP.F16.F32.PACK_AB R2, R158, R157 ;  /* 0x0000009d9e02723e */ /* 0x000fe200000000ff */
[----:B------:R-:W1:Y:S04]  /*8aa0*/  @!P1 SYNCS.CCTL.IV [UR20+0x18010] ;  /* 0x01801000ff0099b1 */ /* 0x000e680008000014 */
[----:B------:R2:W-:Y:S01]  /*8ab0*/  STL [R1+0x4a0], R2 ;  /* 0x0004a00201007387 */ /* 0x0005e20000100800 */
[----:B------:R-:W-:-:S03]  /*8ac0*/  F2FP.F16.F32.PACK_AB R3, R154, R153 ;  /* 0x000000999a03723e */ /* 0x000fc600000000ff */
[----:B------:R-:W-:Y:S04]  /*8ad0*/  STL [R1+0x4a4], R55 ;  /* 0x0004a43701007387 */ /* 0x000fe80000100800 */
[----:B------:R3:W-:Y:S01]  /*8ae0*/  STL [R1+0x4a8], R3 ;  /* 0x0004a80301007387 */ /* 0x0007e20000100800 */
[----:B--2---:R-:W-:-:S05]  /*8af0*/  F2FP.F16.F32.PACK_AB R2, R152, R23 ;  /* 0x000000179802723e */ /* 0x004fca00000000ff */
[----:B------:R2:W-:Y:S01]  /*8b00*/  STL [R1+0x4ac], R2 ;  /* 0x0004ac0201007387 */ /* 0x0005e20000100800 */
[----:B---3--:R-:W-:Y:S02]  /*8b10*/  F2FP.F16.F32.PACK_AB R3, R18, R17 ;  /* 0x000000111203723e */ /* 0x008fe400000000ff */
[----:B------:R-:W-:Y:S02]  /*8b20*/  F2FP.F16.F32.PACK_AB R252, R20, R19 ;  /* 0x0000001314fc723e */ /* 0x000fe400000000ff */
[----:B--2---:R-:W-:-:S03]  /*8b30*/  F2FP.F16.F32.PACK_AB R2, R22, R21 ;  /* 0x000000151602723e */ /* 0x004fc600000000ff */
[----:B------:R-:W-:Y:S04]  /*8b40*/  STL [R1+0x664], R252 ;  /* 0x000664fc01007387 */ /* 0x000fe80000100800 */
[----:B------:R2:W-:Y:S04]  /*8b50*/  STL [R1+0x490], R2 ;  /* 0x0004900201007387 */ /* 0x0005e80000100800 */
[----:B------:R3:W-:Y:S01]  /*8b60*/  STL [R1+0x498], R3 ;  /* 0x0004980301007387 */ /* 0x0007e20000100800 */
[----:B--2---:R-:W-:-:S05]  /*8b70*/  F2FP.F16.F32.PACK_AB R2, R16, R15 ;  /* 0x0000000f1002723e */ /* 0x004fca00000000ff */
[----:B------:R2:W-:Y:S04]  /*8b80*/  STL [R1+0x49c], R2 ;  /* 0x00049c0201007387 */ /* 0x0005e80000100800 */
[----:B------:R-:W4:Y:S04]  /*8b90*/  LDL.LU R194, [R1+0x504] ;  /* 0x0005040001c27983 */ /* 0x000f280000300800 */
[----:B------:R-:W4:Y:S04]  /*8ba0*/  LDL.LU R193, [R1+0x500] ;  /* 0x0005000001c17983 */ /* 0x000f280000300800 */
[----:B------:R-:W5:Y:S04]  /*8bb0*/  LDL.LU R192, [R1+0x50c] ;  /* 0x00050c0001c07983 */ /* 0x000f680000300800 */
        /* <DEDUP_REMOVED lines=14> */
[----:B------:R-:W2:Y:S01]  /*8ca0*/  LDL.LU R175, [R1+0x548] ;  /* 0x0005480001af7983 */ /* 0x000ea20000300800 */
[----:B------:R-:W-:-:S02]  /*8cb0*/  IMAD.MOV.U32 R174, RZ, RZ, R12 ;  /* 0x000000ffffae7224 */ /* 0x000fc400078e000c */
[----:B------:R-:W-:Y:S01]  /*8cc0*/  IMAD.MOV.U32 R173, RZ, RZ, R11 ;  /* 0x000000ffffad7224 */ /* 0x000fe200078e000b */
[----:B------:R-:W2:Y:S04]  /*8cd0*/  LDL.LU R172, [R1+0x55c] ;  /* 0x00055c0001ac7983 */ /* 0x000ea80000300800 */
[----:B------:R-:W2:Y:S01]  /*8ce0*/  LDL.LU R171, [R1+0x558] ;  /* 0x0005580001ab7983 */ /* 0x000ea20000300800 */
[----:B------:R-:W-:Y:S02]  /*8cf0*/  IMAD.MOV.U32 R170, RZ, RZ, R10 ;  /* 0x000000ffffaa7224 */ /* 0x000fe400078e000a */
[----:B------:R-:W-:Y:S01]  /*8d00*/  IMAD.MOV.U32 R169, RZ, RZ, R9 ;  /* 0x000000ffffa97224 */ /* 0x000fe200078e0009 */
[----:B------:R-:W2:Y:S04]  /*8d10*/  LDL.LU R168, [R1+0x56c] ;  /* 0x00056c0001a87983 */ /* 0x000ea80000300800 */
[----:B------:R-:W2:Y:S01]  /*8d20*/  LDL.LU R167, [R1+0x568] ;  /* 0x0005680001a77983 */ /* 0x000ea20000300800 */
[----:B------:R-:W-:-:S02]  /*8d30*/  IMAD.MOV.U32 R166, RZ, RZ, R8 ;  /* 0x000000ffffa67224 */ /* 0x000fc400078e0008 */
[----:B------:R-:W-:Y:S01]  /*8d40*/  IMAD.MOV.U32 R165, RZ, RZ, R7 ;  /* 0x000000ffffa57224 */ /* 0x000fe200078e0007 */
        /* <DEDUP_REMOVED lines=32> */
[----:B---3--:R-:W-:-:S02]  /*8f50*/  F2FP.F16.F32.PACK_AB R3, R178, R177 ;  /* 0x000000b1b203723e */ /* 0x008fc400000000ff */
[----:B------:R-:W-:-:S03]  /*8f60*/  F2FP.F16.F32.PACK_AB R55, R174, R173 ;  /* 0x000000adae37723e */ /* 0x000fc600000000ff */
[----:B------:R3:W-:Y:S01]  /*8f70*/  STL [R1+0x460], R3 ;  /* 0x0004600301007387 */ /* 0x0007e20000100800 */
[----:B----4-:R-:W-:Y:S02]  /*8f80*/  F2FP.F16.F32.PACK_AB R141, R194, R193 ;  /* 0x000000c1c28d723e */ /* 0x010fe400000000ff */
[----:B-----5:R-:W-:Y:S02]  /*8f90*/  F2FP.F16.F32.PACK_AB R142, R192, R191 ;  /* 0x000000bfc08e723e */ /* 0x020fe400000000ff */
[----:B--2---:R-:W-:Y:S02]  /*8fa0*/  F2FP.F16.F32.PACK_AB R143, R190, R189 ;  /* 0x000000bdbe8f723e */ /* 0x004fe400000000ff */
[----:B------:R-:W-:Y:S02]  /*8fb0*/  F2FP.F16.F32.PACK_AB R144, R188, R187 ;  /* 0x000000bbbc90723e */ /* 0x000fe400000000ff */
[----:B------:R-:W-:Y:S02]  /*8fc0*/  F2FP.F16.F32.PACK_AB R121, R186, R185 ;  /* 0x000000b9ba79723e */ /* 0x000fe400000000ff */
[----:B------:R-:W-:-:S02]  /*8fd0*/  F2FP.F16.F32.PACK_AB R122, R184, R183 ;  /* 0x000000b7b87a723e */ /* 0x000fc400000000ff */
[----:B------:R-:W-:Y:S02]  /*8fe0*/  F2FP.F16.F32.PACK_AB R123, R182, R181 ;  /* 0x000000b5b67b723e */ /* 0x000fe400000000ff */
[----:B------:R-:W-:Y:S02]  /*8ff0*/  F2FP.F16.F32.PACK_AB R124, R180, R179 ;  /* 0x000000b3b47c723e */ /* 0x000fe400000000ff */
[----:B------:R-:W-:-:S05]  /*9000*/  F2FP.F16.F32.PACK_AB R2, R176, R175 ;  /* 0x000000afb002723e */ /* 0x000fca00000000ff */
[----:B------:R2:W-:Y:S01]  /*9010*/  STL [R1+0x464], R2 ;  /* 0x0004640201007387 */ /* 0x0005e20000100800 */
[----:B---3--:R-:W-:-:S03]  /*9020*/  F2FP.F16.F32.PACK_AB R3, R172, R171 ;  /* 0x000000abac03723e */ /* 0x008fc600000000ff */
[----:B------:R3:W-:Y:S04]  /*9030*/  STL [R1+0x468], R55 ;  /* 0x0004683701007387 */ /* 0x0007e80000100800 */
[----:B------:R4:W-:Y:S01]  /*9040*/  STL [R1+0x46c], R3 ;  /* 0x00046c0301007387 */ /* 0x0009e20000100800 */
[----:B--2---:R-:W-:Y:S02]  /*9050*/  F2FP.F16.F32.PACK_AB R2, R170, R169 ;  /* 0x000000a9aa02723e */ /* 0x004fe400000000ff */
[----:B---3--:R-:W-:-:S03]  /*9060*/  F2FP.F16.F32.PACK_AB R55, R168, R167 ;  /* 0x000000a7a837723e */ /* 0x008fc600000000ff */
[----:B------:R2:W-:Y:S01]  /*9070*/  STL [R1+0x450], R2 ;  /* 0x0004500201007387 */ /* 0x0005e20000100800 */
[----:B----4-:R-:W-:-:S03]  /*9080*/  F2FP.F16.F32.PACK_AB R3, R166, R165 ;  /* 0x000000a5a603723e */ /* 0x010fc600000000ff */
[----:B------:R-:W-:Y:S04]  /*9090*/  STL [R1+0x454], R55 ;  /* 0x0004543701007387 */ /* 0x000fe80000100800 */
[----:B------:R3:W-:Y:S01]  /*90a0*/  STL [R1+0x458], R3 ;  /* 0x0004580301007387 */ /* 0x0007e20000100800 */
[----:B--2---:R-:W-:Y:S02]  /*90b0*/  F2FP.F16.F32.PACK_AB R2, R164, R163 ;  /* 0x000000a3a402723e */ /* 0x004fe400000000ff */
[----:B------:R-:W-:-:S03]  /*90c0*/  F2FP.F16.F32.PACK_AB R137, R162, R161 ;  /* 0x000000a1a289723e */ /* 0x000fc600000000ff */
[----:B------:R2:W-:Y:S01]  /*90d0*/  STL [R1+0x45c], R2 ;  /* 0x00045c0201007387 */ /* 0x0005e20000100800 */
[----:B---3--:R-:W-:Y:S02]  /*90e0*/  F2FP.F16.F32.PACK_AB R3, R14, R13 ;  /* 0x0000000d0e03723e */ /* 0x008fe400000000ff */
[----:B------:R-:W-:Y:S02]  /*90f0*/  F2FP.F16.F32.PACK_AB R138, R160, R159 ;  /* 0x0000009fa08a723e */ /* 0x000fe400000000ff */
[----:B--2---:R-:W-:Y:S02]  /*9100*/  F2FP.F16.F32.PACK_AB R2, R18, R17 ;  /* 0x000000111202723e */ /* 0x004fe400000000ff */
[----:B------:R-:W-:-:S03]  /*9110*/  F2FP.F16.F32.PACK_AB R139, R158, R157 ;  /* 0x0000009d9e8b723e */ /* 0x000fc600000000ff */
[----:B------:R2:W-:Y:S01]  /*9120*/  STL [R1+0x420], R2 ;  /* 0x0004200201007387 */ /* 0x0005e20000100800 */
[----:B------:R-:W-:Y:S02]  /*9130*/  F2FP.F16.F32.PACK_AB R140, R156, R155 ;  /* 0x0000009b9c8c723e */ /* 0x000fe400000000ff */
[----:B------:R-:W-:Y:S02]  /*9140*/  F2FP.F16.F32.PACK_AB R117, R154, R153 ;  /* 0x000000999a75723e */ /* 0x000fe400000000ff */
[----:B------:R-:W-:Y:S02]  /*9150*/  F2FP.F16.F32.PACK_AB R118, R152, R23 ;  /* 0x000000179876723e */ /* 0x000fe400000000ff */
[----:B------:R-:W-:Y:S02]  /*9160*/  F2FP.F16.F32.PACK_AB R119, R22, R21 ;  /* 0x000000151677723e */ /* 0x000fe400000000ff */
[----:B------:R-:W-:Y:S02]  /*9170*/  F2FP.F16.F32.PACK_AB R120, R20, R19 ;  /* 0x000000131478723e */ /* 0x000fe400000000ff */
[----:B------:R-:W-:-:S05]  /*9180*/  F2FP.F16.F32.PACK_AB R15, R16, R15 ;  /* 0x0000000f100f723e */ /* 0x000fca00000000ff */
[----:B------:R-:W-:Y:S01]  /*9190*/  STL [R1+0x424], R15 ;  /* 0x0004240f01007387 */ /* 0x000fe20000100800 */
[----:B--2---:R-:W-:-:S03]  /*91a0*/  F2FP.F16.F32.PACK_AB R2, R12, R11 ;  /* 0x0000000b0c02723e */ /* 0x004fc600000000ff */
[----:B------:R2:W-:Y:S04]  /*91b0*/  STL [R1+0x428], R3 ;  /* 0x0004280301007387 */ /* 0x0005e80000100800 */
[----:B------:R3:W-:Y:S01]  /*91c0*/  STL [R1+0x42c], R2 ;  /* 0x00042c0201007387 */ /* 0x0007e20000100800 */
[----:B------:R-:W-:-:S05]  /*91d0*/  F2FP.F16.F32.PACK_AB R9, R10, R9 ;  /* 0x000000090a09723e */ /* 0x000fca00000000ff */
[----:B------:R-:W-:Y:S01]  /*91e0*/  STL [R1+0x410], R9 ;  /* 0x0004100901007387 */ /* 0x000fe20000100800 */
[----:B--2---:R-:W-:-:S05]  /*91f0*/  F2FP.F16.F32.PACK_AB R3, R8, R7 ;  /* 0x000000070803723e */ /* 0x004fca00000000ff */
[----:B------:R2:W-:Y:S01]  /*9200*/  STL [R1+0x414], R3 ;  /* 0x0004140301007387 */ /* 0x0005e20000100800 */
[----:B---3--:R-:W-:-:S03]  /*9210*/  F2FP.F16.F32.PACK_AB R2, R6, R5 ;  /* 0x000000050602723e */ /* 0x008fc600000000ff */
[----:B------:R-:W3:Y:S04]  /*9220*/  LDL.LU R59, [R1+0x204] ;  /* 0x00020400013b7983 */ /* 0x000ee80000300800 */
[----:B------:R4:W-:Y:S01]  /*9230*/  STL [R1+0x418], R2 ;  /* 0x0004180201007387 */ /* 0x0009e20000100800 */
[----:B------:R-:W-:-:S03]  /*9240*/  F2FP.F16.F32.PACK_AB R252, R4, R0 ;  /* 0x0000000004fc723e */ /* 0x000fc600000000ff */
[----:B------:R-:W3:Y:S04]  /*9250*/  LDL.LU R58, [R1+0x200] ;  /* 0x00020000013a7983 */ /* 0x000ee80000300800 */
[----:B------:R-:W5:Y:S04]  /*9260*/  LDL.LU R57, [R1+0x20c] ;  /* 0x00020c0001397983 */ /* 0x000f680000300800 */
[----:B------:R-:W5:Y:S04]  /*9270*/  LDL.LU R56, [R1+0x208] ;  /* 0x0002080001387983 */ /* 0x000f680000300800 */
[----:B------:R-:W3:Y:S04]  /*9280*/  LDL.LU R55, [R1+0x214] ;  /* 0x0002140001377983 */ /* 0x000ee80000300800 */
[----:B--2---:R-:W3:Y:S04]  /*9290*/  LDL.LU R3, [R1+0x210] ;  /* 0x0002100001037983 */ /* 0x004ee80000300800 */
[----:B----4-:R-:W2:Y:S04]  /*92a0*/  LDL.LU R2, [R1+0x21c] ;  /* 0x00021c0001027983 */ /* 0x010ea80000300800 */
[----:B------:R-:W2:Y:S04]  /*92b0*/  LDL.LU R251, [R1+0x218] ;  /* 0x0002180001fb7983 */ /* 0x000ea80000300800 */
        /* <DEDUP_REMOVED lines=8> */
[----:B------:R-:W3:Y:S04]  /*9340*/  LDL.LU R242, [R1+0x244] ;  /* 0x0002440001f27983 */ /* 0x000ee80000300800 */
[----:B------:R-:W3:Y:S04]  /*9350*/  LDL.LU R241, [R1+0x240] ;  /* 0x0002400001f17983 */ /* 0x000ee80000300800 */
        /* <DEDUP_REMOVED lines=110> */
[----:B-----5:R-:W-:-:S02]  /*9a40*/  F2FP.F16.F32.PACK_AB R114, R248, R247 ;  /* 0x000000f7f872723e */ /* 0x020fc400000000ff */
[----:B---3--:R-:W-:Y:S02]  /*9a50*/  F2FP.F16.F32.PACK_AB R248, R242, R241 ;  /* 0x000000f1f2f8723e */ /* 0x008fe400000000ff */
[----:B----4-:R-:W-:Y:S02]  /*9a60*/  F2FP.F16.F32.PACK_AB R113, R250, R249 ;  /* 0x000000f9fa71723e */ /* 0x010fe400000000ff */
[----:B--2---:R-:W-:Y:S02]  /*9a70*/  F2FP.F16.F32.PACK_AB R241, R232, R231 ;  /* 0x000000e7e8f1723e */ /* 0x004fe400000000ff */
[----:B------:R-:W-:Y:S02]  /*9a80*/  F2FP.F16.F32.PACK_AB R249, R240, R239 ;  /* 0x000000eff0f9723e */ /* 0x000fe400000000ff */
[----:B------:R-:W-:Y:S02]  /*9a90*/  F2FP.F16.F32.PACK_AB R232, R226, R225 ;  /* 0x000000e1e2e8723e */ /* 0x000fe400000000ff */
[----:B------:R-:W-:-:S02]  /*9aa0*/  F2FP.F16.F32.PACK_AB R240, R234, R233 ;  /* 0x000000e9eaf0723e */ /* 0x000fc400000000ff */
[----:B------:R-:W-:Y:S02]  /*9ab0*/  F2FP.F16.F32.PACK_AB R225, R216, R215 ;  /* 0x000000d7d8e1723e */ /* 0x000fe400000000ff */
[----:B------:R-:W-:Y:S02]  /*9ac0*/  F2FP.F16.F32.PACK_AB R233, R224, R223 ;  /* 0x000000dfe0e9723e */ /* 0x000fe400000000ff */
[----:B------:R-:W-:Y:S02]  /*9ad0*/  F2FP.F16.F32.PACK_AB R216, R210, R209 ;  /* 0x000000d1d2d8723e */ /* 0x000fe400000000ff */
[----:B------:R-:W-:Y:S02]  /*9ae0*/  F2FP.F16.F32.PACK_AB R224, R218, R217 ;  /* 0x000000d9dae0723e */ /* 0x000fe400000000ff */
[----:B------:R-:W-:Y:S02]  /*9af0*/  F2FP.F16.F32.PACK_AB R217, R208, R207 ;  /* 0x000000cfd0d9723e */ /* 0x000fe400000000ff */
[----:B------:R-:W-:-:S02]  /*9b00*/  F2FP.F16.F32.PACK_AB R208, R202, R201 ;  /* 0x000000c9cad0723e */ /* 0x000fc400000000ff */
[----:B------:R-:W-:Y:S02]  /*9b10*/  F2FP.F16.F32.PACK_AB R209, R200, R199 ;  /* 0x000000c7c8d1723e */ /* 0x000fe400000000ff */
[----:B------:R-:W-:Y:S02]  /*9b20*/  F2FP.F16.F32.PACK_AB R135, R55, R3 ;  /* 0x000000033787723e */ /* 0x000fe400000000ff */
[----:B------:R-:W-:Y:S01]  /*9b30*/  F2FP.F16.F32.PACK_AB R136, R2, R251 ;  /* 0x000000fb0288723e */ /* 0x000fe200000000ff */
[----:B------:R-:W2:Y:S01]  /*9b40*/  LDL.LU R55, [R1+0x4] ;  /* 0x0000040001377983 */ /* 0x000ea20000300800 */
        /* <DEDUP_REMOVED lines=32> */
[----:B------:R-:W2:Y:S04]  /*9d50*/  LDL.LU R8, [R1] ;  /* 0x0000000001087983 */ /* 0x000ea80000300800 */
[----:B------:R-:W3:Y:S04]  /*9d60*/  LDL.LU R56, [R1+0xc] ;  /* 0x00000c0001387983 */ /* 0x000ee80000300800 */
[----:B------:R-:W3:Y:S04]  /*9d70*/  LDL.LU R9, [R1+0x8] ;  /* 0x0000080001097983 */ /* 0x000ee80000300800 */
[----:B------:R-:W4:Y:S04]  /*9d80*/  LDL.LU R57, [R1+0x14] ;  /* 0x0000140001397983 */ /* 0x000f280000300800 */
[----:B------:R-:W4:Y:S01]  /*9d90*/  LDL.LU R10, [R1+0x10] ;  /* 0x00001000010a7983 */ /* 0x000f220000300800 */
[----:B------:R-:W-:-:S03]  /*9da0*/  F2FP.F16.F32.PACK_AB R19, R4, R0 ;  /* 0x000000000413723e */ /* 0x000fc600000000ff */
[----:B------:R-:W5:Y:S01]  /*9db0*/  LDL.LU R58, [R1+0x1c] ;  /* 0x00001c00013a7983 */ /* 0x000f620000300800 */
[----:B------:R-:W-:-:S03]  /*9dc0*/  F2FP.F16.F32.PACK_AB R18, R6, R5 ;  /* 0x000000050612723e */ /* 0x000fc600000000ff */
        /* <DEDUP_REMOVED lines=127> */
[----:B------:R-:W5:Y:S01]  /*a5c0*/  LDL.LU R244, [R1+0x1e0] ;  /* 0x0001e00001f47983 */ /* 0x000f620000300800 */
[----:B--2---:R-:W-:-:S03]  /*a5d0*/  F2FP.F16.F32.PACK_AB R8, R55, R8 ;  /* 0x000000083708723e */ /* 0x004fc600000000ff */
[----:B------:R-:W2:Y:S01]  /*a5e0*/  LDL.LU R245, [R1+0x1e8] ;  /* 0x0001e80001f57983 */ /* 0x000ea20000300800 */
[----:B---3--:R-:W-:-:S03]  /*a5f0*/  F2FP.F16.F32.PACK_AB R9, R56, R9 ;  /* 0x000000093809723e */ /* 0x008fc600000000ff */
[----:B------:R-:W3:Y:S01]  /*a600*/  LDL.LU R2, [R1+0x1f4] ;  /* 0x0001f40001027983 */ /* 0x000ee20000300800 */
[----:B----4-:R-:W-:-:S03]  /*a610*/  F2FP.F16.F32.PACK_AB R10, R57, R10 ;  /* 0x0000000a390a723e */ /* 0x010fc600000000ff */
[----:B------:R-:W3:Y:S01]  /*a620*/  LDL.LU R246, [R1+0x1f0] ;  /* 0x0001f00001f67983 */ /* 0x000ee20000300800 */
[----:B-----5:R-:W-:-:S03]  /*a630*/  F2FP.F16.F32.PACK_AB R11, R58, R11 ;  /* 0x0000000b3a0b723e */ /* 0x020fc600000000ff */
[----:B------:R-:W4:Y:S01]  /*a640*/  LDL.LU R247, [R1+0x1f8] ;  /* 0x0001f80001f77983 */ /* 0x000f220000300800 */
[----:B------:R-:W-:-:S03]  /*a650*/  F2FP.F16.F32.PACK_AB R4, R59, R4 ;  /* 0x000000043b04723e */ /* 0x000fc600000000ff */
[----:B------:R-:W5:Y:S01]  /*a660*/  LDL.LU R55, [R1+0x7e8] ;  /* 0x0007e80001377983 */ /* 0x000f620000300800 */
[----:B------:R-:W-:-:S03]  /*a670*/  F2FP.F16.F32.PACK_AB R5, R60, R5 ;  /* 0x000000053c05723e */ /* 0x000fc600000000ff */
[----:B------:R-:W2:Y:S01]  /*a680*/  LDL.LU R56, [R1+0x7e4] ;  /* 0x0007e40001387983 */ /* 0x000ea20000300800 */
[----:B------:R-:W-:-:S03]  /*a690*/  F2FP.F16.F32.PACK_AB R6, R61, R6 ;  /* 0x000000063d06723e */ /* 0x000fc600000000ff */
[----:B------:R-:W2:Y:S01]  /*a6a0*/  LDL.LU R57, [R1+0x7e0] ;  /* 0x0007e00001397983 */ /* 0x000ea20000300800 */
[----:B------:R-:W-:-:S03]  /*a6b0*/  F2FP.F16.F32.PACK_AB R7, R62, R7 ;  /* 0x000000073e07723e */ /* 0x000fc600000000ff */
[----:B------:R-:W3:Y:S01]  /*a6c0*/  LDL.LU R58, [R1+0x7dc] ;  /* 0x0007dc00013a7983 */ /* 0x000ee20000300800 */
[----:B------:R-:W-:-:S03]  /*a6d0*/  F2FP.F16.F32.PACK_AB R12, R63, R12 ;  /* 0x0000000c3f0c723e */ /* 0x000fc600000000ff */
[----:B------:R-:W3:Y:S01]  /*a6e0*/  LDL.LU R59, [R1+0x7d8] ;  /* 0x0007d800013b7983 */ /* 0x000ee20000300800 */
[----:B------:R-:W-:-:S03]  /*a6f0*/  F2FP.F16.F32.PACK_AB R13, R64, R13 ;  /* 0x0000000d400d723e */ /* 0x000fc600000000ff */
[----:B------:R-:W4:Y:S01]  /*a700*/  LDL.LU R60, [R1+0x7d4] ;  /* 0x0007d400013c7983 */ /* 0x000f220000300800 */
        /* <DEDUP_REMOVED lines=69> */
[----:B------:R-:W4:Y:S04]  /*ab60*/  LDL.LU R95, [R1+0x748] ;  /* 0x00074800015f7983 */ /* 0x000f280000300800 */
        /* <DEDUP_REMOVED lines=34> */
[----:B------:R-:W-:Y:S01]  /*ad90*/  IMAD.MOV.U32 R28, RZ, RZ, R113 ;  /* 0x000000ffff1c7224 */ /* 0x000fe200078e0071 */
[----:B------:R-:W-:Y:S01]  /*ada0*/  F2FP.F16.F32.PACK_AB R33, R35, R34 ;  /* 0x000000222321723e */ /* 0x000fe200000000ff */
[----:B------:R-:W-:Y:S01]  /*adb0*/  IMAD.MOV.U32 R29, RZ, RZ, R114 ;  /* 0x000000ffff1d7224 */ /* 0x000fe200078e0072 */
[----:B------:R-:W-:Y:S01]  /*adc0*/  F2FP.F16.F32.PACK_AB R34, R37, R36 ;  /* 0x000000242522723e */ /* 0x000fe200000000ff */
[----:B------:R-:W-:Y:S02]  /*add0*/  IMAD.MOV.U32 R30, RZ, RZ, R115 ;  /* 0x000000ffff1e7224 */ /* 0x000fe400078e0073 */
[----:B------:R-:W-:Y:S01]  /*ade0*/  IMAD.MOV.U32 R31, RZ, RZ, R116 ;  /* 0x000000ffff1f7224 */ /* 0x000fe200078e0074 */
[----:B------:R-:W-:Y:S01]  /*adf0*/  F2FP.F16.F32.PACK_AB R35, R39, R38 ;  /* 0x000000262723723e */ /* 0x000fe200000000ff */
        /* <DEDUP_REMOVED lines=15> */
[----:B-----5:R-:W-:Y:S01]  /*aef0*/  F2FP.F16.F32.PACK_AB R51, R55, R54 ;  /* 0x000000363733723e */ /* 0x020fe200000000ff */
[----:B------:R-:W-:-:S02]  /*af00*/  IMAD.MOV.U32 R52, RZ, RZ, R125 ;  /* 0x000000ffff347224 */ /* 0x000fc400078e007d */
[----:B------:R-:W-:Y:S02]  /*af10*/  IMAD.MOV.U32 R53, RZ, RZ, R126 ;  /* 0x000000ffff357224 */ /* 0x000fe400078e007e */
[----:B------:R-:W-:Y:S01]  /*af20*/  IMAD.MOV.U32 R54, RZ, RZ, R127 ;  /* 0x000000ffff367224 */ /* 0x000fe200078e007f */
[----:B--2---:R-:W-:Y:S01]  /*af30*/  F2FP.F16.F32.PACK_AB R56, R57, R56 ;  /* 0x000000383938723e */ /* 0x004fe200000000ff */
[----:B------:R-:W-:Y:S01]  /*af40*/  IMAD.MOV.U32 R55, RZ, RZ, R128 ;  /* 0x000000ffff377224 */ /* 0x000fe200078e0080 */
[----:B---3--:R-:W-:Y:S02]  /*af50*/  F2FP.F16.F32.PACK_AB R57, R59, R58 ;  /* 0x0000003a3b39723e */ /* 0x008fe400000000ff */
[----:B----4-:R-:W-:Y:S01]  /*af60*/  F2FP.F16.F32.PACK_AB R58, R61, R60 ;  /* 0x0000003c3d3a723e */ /* 0x010fe200000000ff */
[----:B------:R-:W-:Y:S02]  /*af70*/  IMAD.MOV.U32 R60, RZ, RZ, R129 ;  /* 0x000000ffff3c7224 */ /* 0x000fe400078e0081 */
[----:B------:R-:W-:Y:S01]  /*af80*/  IMAD.MOV.U32 R61, RZ, RZ, R130 ;  /* 0x000000ffff3d7224 */ /* 0x000fe200078e0082 */
[----:B------:R-:W-:Y:S01]  /*af90*/  F2FP.F16.F32.PACK_AB R59, R63, R62 ;  /* 0x0000003e3f3b723e */ /* 0x000fe200000000ff */
[----:B------:R-:W-:-:S02]  /*afa0*/  IMAD.MOV.U32 R62, RZ, RZ, R131 ;  /* 0x000000ffff3e7224 */ /* 0x000fc400078e0083 */
[----:B------:R-:W-:Y:S01]  /*afb0*/  IMAD.MOV.U32 R63, RZ, RZ, R132 ;  /* 0x000000ffff3f7224 */ /* 0x000fe200078e0084 */
[----:B------:R-:W-:Y:S02]  /*afc0*/  F2FP.F16.F32.PACK_AB R64, R65, R64 ;  /* 0x000000404140723e */ /* 0x000fe400000000ff */
[----:B------:R-:W-:Y:S02]  /*afd0*/  F2FP.F16.F32.PACK_AB R65, R67, R66 ;  /* 0x000000424341723e */ /* 0x000fe400000000ff */
[----:B------:R-:W-:Y:S01]  /*afe0*/  F2FP.F16.F32.PACK_AB R66, R69, R68 ;  /* 0x000000444542723e */ /* 0x000fe200000000ff */
        /* <DEDUP_REMOVED lines=31> */
[----:B------:R-:W-:Y:S02]  /*b1e0*/  F2FP.F16.F32.PACK_AB R98, R101, R100 ;  /* 0x000000646562723e */ /* 0x000fe400000000ff */
[----:B------:R-:W-:Y:S02]  /*b1f0*/  F2FP.F16.F32.PACK_AB R244, R3, R244 ;  /* 0x000000f403f4723e */ /* 0x000fe400000000ff */
[----:B------:R-:W2:Y:S04]  /*b200*/  LDL.LU R3, [R1+0x1fc] ;  /* 0x0001fc0001037983 */ /* 0x000ea80000300800 */
[----:B------:R-:W3:Y:S04]  /*b210*/  LDL.LU R113, [R1+0x700] ;  /* 0x0007000001717983 */ /* 0x000ee80000300800 */
[----:B------:R-:W4:Y:S04]  /*b220*/  LDL.LU R114, [R1+0x6fc] ;  /* 0x0006fc0001727983 */ /* 0x000f280000300800 */
[----:B------:R-:W4:Y:S04]  /*b230*/  LDL.LU R115, [R1+0x6f8] ;  /* 0x0006f80001737983 */ /* 0x000f280000300800 */
[----:B------:R-:W5:Y:S04]  /*b240*/  LDL.LU R116, [R1+0x6f4] ;  /* 0x0006f40001747983 */ /* 0x000f680000300800 */
[----:B------:R-:W5:Y:S04]  /*b250*/  LDL.LU R117, [R1+0x6f0] ;  /* 0x0006f00001757983 */ /* 0x000f680000300800 */
[----:B------:R-:W5:Y:S04]  /*b260*/  LDL.LU R118, [R1+0x6ec] ;  /* 0x0006ec0001767983 */ /* 0x000f680000300800 */
[----:B------:R-:W5:Y:S04]  /*b270*/  LDL.LU R119, [R1+0x6e8] ;  /* 0x0006e80001777983 */ /* 0x000f680000300800 */
[----:B------:R-:W3:Y:S04]  /*b280*/  LDL.LU R120, [R1+0x6e4] ;  /* 0x0006e40001787983 */ /* 0x000ee80000300800 */
[----:B------:R-:W3:Y:S04]  /*b290*/  LDL.LU R121, [R1+0x6e0] ;  /* 0x0006e00001797983 */ /* 0x000ee80000300800 */
[----:B------:R-:W4:Y:S04]  /*b2a0*/  LDL.LU R122, [R1+0x6dc] ;  /* 0x0006dc00017a7983 */ /* 0x000f280000300800 */
[----:B------:R-:W4:Y:S04]  /*b2b0*/  LDL.LU R123, [R1+0x6d8] ;  /* 0x0006d800017b7983 */ /* 0x000f280000300800 */
        /* <DEDUP_REMOVED lines=26> */
[----:B------:R-:W-:-:S02]  /*b460*/  F2FP.F16.F32.PACK_AB R245, R0, R245 ;  /* 0x000000f500f5723e */ /* 0x000fc400000000ff */
[----:B------:R-:W1:Y:S01]  /*b470*/  S2R R0, SR_TID.X ;  /* 0x0000000000007919 */ /* 0x000e620000002100 */
[----:B------:R-:W-:Y:S02]  /*b480*/  F2FP.F16.F32.PACK_AB R246, R2, R246 ;  /* 0x000000f602f6723e */ /* 0x000fe400000000ff */
[----:B------:R-:W1:Y:S01]  /*b490*/  S2R R2, SR_TID.X ;  /* 0x0000000000027919 */ /* 0x000e620000002100 */
[----:B------:R-:W-:Y:S01]  /*b4a0*/  F2FP.F16.F32.PACK_AB R99, R103, R102 ;  /* 0x000000666763723e */ /* 0x000fe200000000ff */
[----:B------:R-:W-:Y:S02]  /*b4b0*/  IMAD.MOV.U32 R101, RZ, RZ, R149 ;  /* 0x000000ffff657224 */ /* 0x000fe400078e0095 */
[----:B------:R-:W-:Y:S01]  /*b4c0*/  IMAD.MOV.U32 R102, RZ, RZ, R150 ;  /* 0x000000ffff667224 */ /* 0x000fe200078e0096 */
[----:B------:R-:W5:Y:S01]  /*b4d0*/  LDL.LU R149, [R1+0x670] ;  /* 0x0006700001957983 */ /* 0x000f620000300800 */
[----:B-1----:R-:W-:-:S03]  /*b4e0*/  IMAD.SHL.U32 R0, R0, 0x80, RZ ;  /* 0x0000008000007824 */ /* 0x002fc600078e00ff */
[----:B------:R-:W5:Y:S01]  /*b4f0*/  LDL.LU R150, [R1+0x66c] ;  /* 0x00066c0001967983 */ /* 0x000f620000300800 */
[----:B------:R-:W-:Y:S01]  /*b500*/  IMAD.SHL.U32 R2, R2, 0x10, RZ ;  /* 0x0000001002027824 */ /* 0x000fe200078e00ff */
[----:B------:R-:W-:-:S04]  /*b510*/  LOP3.LUT R0, R0, 0x780, RZ, 0xc0, !PT ;  /* 0x0000078000007812 */ /* 0x000fc800078ec0ff */
[----:B------:R-:W-:Y:S01]  /*b520*/  LOP3.LUT R0, R0, 0x70, R2, 0xf8, !PT ;  /* 0x0000007000007812 */ /* 0x000fe200078ef802 */
[----:B------:R-:W-:Y:S02]  /*b530*/  IMAD.MOV.U32 R103, RZ, RZ, R151 ;  /* 0x000000ffff677224 */ /* 0x000fe400078e0097 */
[----:B------:R-:W5:Y:S01]  /*b540*/  LDL.LU R151, [R1+0x668] ;  /* 0x0006680001977983 */ /* 0x000f620000300800 */
[----:B--2---:R-:W-:Y:S02]  /*b550*/  F2FP.F16.F32.PACK_AB R247, R3, R247 ;  /* 0x000000f703f7723e */ /* 0x004fe400000000ff */
[----:B------:R-:W1:Y:S02]  /*b560*/  S2R R3, SR_TID.X ;  /* 0x0000000000037919 */ /* 0x000e640000002100 */
[----:B-1----:R-:W-:Y:S01]  /*b570*/  LOP3.LUT R0, R0, 0x10, R3, 0x78, !PT ;  /* 0x0000001000007812 */ /* 0x002fe200078e7803 */
[----:B------:R-:W-:-:S05]  /*b580*/  IMAD.SHL.U32 R3, R3, 0x40, RZ ;  /* 0x0000004003037824 */ /* 0x000fca00078e00ff */
[----:B------:R-:W-:-:S05]  /*b590*/  LOP3.LUT R0, R0, 0x1800, R3, 0xf8, !PT ;  /* 0x0000180000007812 */ /* 0x000fca00078ef803 */
[C---:B------:R-:W-:Y:S01]  /*b5a0*/  VIADD R2, R0.reuse, UR20 ;  /* 0x0000001400027c36 */ /* 0x040fe20008000000 */
[----:B------:R-:W-:Y:S01]  /*b5b0*/  BAR.SYNC.DEFER_BLOCKING 0x0 ;  /* 0x0000000000007b1d */ /* 0x000fe20000010000 */
[----:B------:R-:W-:Y:S02]  /*b5c0*/  LOP3.LUT R3, R0, 0x20, RZ, 0x3c, !PT ;  /* 0x0000002000037812 */ /* 0x000fe400078e3cff */
[----:B---3--:R-:W-:Y:S02]  /*b5d0*/  F2FP.F16.F32.PACK_AB R120, R121, R120 ;  /* 0x000000787978723e */ /* 0x008fe400000000ff */
[----:B----4-:R-:W-:Y:S01]  /*b5e0*/  F2FP.F16.F32.PACK_AB R121, R123, R122 ;  /* 0x0000007a7b79723e */ /* 0x010fe200000000ff */
[----:B------:R-:W-:Y:S01]  /*b5f0*/  VIADD R3, R3, UR20 ;  /* 0x0000001403037c36 */ /* 0x000fe20008000000 */
[----:B-----5:R-:W-:Y:S02]  /*b600*/  F2FP.F16.F32.PACK_AB R122, R125, R124 ;  /* 0x0000007c7d7a723e */ /* 0x020fe400000000ff */
[----:B------:R-:W-:Y:S01]  /*b610*/  F2FP.F16.F32.PACK_AB R123, R127, R126 ;  /* 0x0000007e7f7b723e */ /* 0x000fe200000000ff */
[----:B------:R-:W-:Y:S04]  /*b620*/  STSM.16.M88.4 [R2], R100 ;  /* 0x0000006402007844 */ /* 0x000fe80000000200 */
[----:B------:R-:W-:Y:S04]  /*b630*/  STSM.16.M88.4 [R2+0x8000], R92 ;  /* 0x0080005c02007844 */ /* 0x000fe80000000200 */
        /* <DEDUP_REMOVED lines=14> */
[----:B------:R1:W-:Y:S04]  /*b720*/  STSM.16.M88.4 [R3], R60 ;  /* 0x0000003c03007844 */ /* 0x0003e80000000200 */
[----:B------:R-:W-:Y:S04]  /*b730*/  STSM.16.M88.4 [R3+0x8000], R52 ;  /* 0x0080003403007844 */ /* 0x000fe80000000200 */
[----:B-1----:R-:W2:Y:S04]  /*b740*/  LDL.LU R60, [R1+0x420] ;  /* 0x00042000013c7983 */ /* 0x002ea80000300800 */
[----:B------:R-:W2:Y:S04]  /*b750*/  LDL.LU R61, [R1+0x424] ;  /* 0x00042400013d7983 */ /* 0x000ea80000300800 */
[----:B------:R-:W2:Y:S04]  /*b760*/  LDL.LU R62, [R1+0x428] ;  /* 0x00042800013e7983 */ /* 0x000ea80000300800 */
[----:B------:R-:W2:Y:S04]  /*b770*/  LDL.LU R63, [R1+0x42c] ;  /* 0x00042c00013f7983 */ /* 0x000ea80000300800 */
[----:B------:R-:W3:Y:S04]  /*b780*/  LDL.LU R68, [R1+0x460] ;  /* 0x0004600001447983 */ /* 0x000ee80000300800 */
[----:B------:R-:W3:Y:S04]  /*b790*/  LDL.LU R69, [R1+0x464] ;  /* 0x0004640001457983 */ /* 0x000ee80000300800 */
[----:B------:R-:W3:Y:S04]  /*b7a0*/  LDL.LU R70, [R1+0x468] ;  /* 0x0004680001467983 */ /* 0x000ee80000300800 */
[----:B------:R-:W3:Y:S04]  /*b7b0*/  LDL.LU R71, [R1+0x46c] ;  /* 0x00046c0001477983 */ /* 0x000ee80000300800 */
[----:B------:R-:W4:Y:S04]  /*b7c0*/  LDL.LU R84, [R1+0x630] ;  /* 0x0006300001547983 */ /* 0x000f280000300800 */
[----:B------:R-:W4:Y:S04]  /*b7d0*/  LDL.LU R85, [R1+0x634] ;  /* 0x0006340001557983 */ /* 0x000f280000300800 */
[----:B------:R-:W4:Y:S04]  /*b7e0*/  LDL.LU R86, [R1+0x638] ;  /* 0x0006380001567983 */ /* 0x000f280000300800 */
[----:B------:R-:W4:Y:S04]  /*b7f0*/  LDL.LU R87, [R1+0x63c] ;  /* 0x00063c0001577983 */ /* 0x000f280000300800 */
[----:B------:R-:W5:Y:S04]  /*b800*/  LDL.LU R76, [R1+0x4a0] ;  /* 0x0004a000014c7983 */ /* 0x000f680000300800 */
[----:B------:R-:W-:Y:S04]  /*b810*/  STSM.16.M88.4 [R3+0x10000], R44 ;  /* 0x0100002c03007844 */ /* 0x000fe80000000200 */
[----:B------:R-:W5:Y:S04]  /*b820*/  LDL.LU R77, [R1+0x4a4] ;  /* 0x0004a400014d7983 */ /* 0x000f680000300800 */
[----:B------:R-:W-:Y:S04]  /*b830*/  STSM.16.M88.4 [R3+0x18000], R36 ;  /* 0x0180002403007844 */ /* 0x000fe80000000200 */
[----:B------:R-:W5:Y:S04]  /*b840*/  LDL.LU R78, [R1+0x4a8] ;  /* 0x0004a800014e7983 */ /* 0x000f680000300800 */
[----:B------:R1:W-:Y:S04]  /*b850*/  STSM.16.M88.4 [R3+0x2000], R28 ;  /* 0x0020001c03007844 */ /* 0x0003e80000000200 */
[----:B------:R-:W5:Y:S04]  /*b860*/  LDL.LU R79, [R1+0x4ac] ;  /* 0x0004ac00014f7983 */ /* 0x000f680000300800 */
[----:B-1----:R-:W2:Y:S01]  /*b870*/  LDL.LU R28, [R1+0x410] ;  /* 0x00041000011c7983 */ /* 0x002ea20000300800 */
[----:B------:R-:W-:-:S03]  /*b880*/  IMAD.MOV.U32 R31, RZ, RZ, R252 ;  /* 0x000000ffff1f7224 */ /* 0x000fc600078e00fc */
[----:B------:R-:W2:Y:S04]  /*b890*/  LDL.LU R29, [R1+0x414] ;  /* 0x00041400011d7983 */ /* 0x000ea80000300800 */
[----:B------:R-:W2:Y:S04]  /*b8a0*/  LDL.LU R30, [R1+0x418] ;  /* 0x00041800011e7983 */ /* 0x000ea80000300800 */
[----:B------:R-:W3:Y:S04]  /*b8b0*/  LDL.LU R252, [R1+0x664] ;  /* 0x0006640001fc7983 */ /* 0x000ee80000300800 */
[----:B------:R-:W2:Y:S04]  /*b8c0*/  LDL.LU R36, [R1+0x450] ;  /* 0x0004500001247983 */ /* 0x000ea80000300800 */
[----:B------:R-:W2:Y:S04]  /*b8d0*/  LDL.LU R37, [R1+0x454] ;  /* 0x0004540001257983 */ /* 0x000ea80000300800 */
[----:B------:R-:W2:Y:S04]  /*b8e0*/  LDL.LU R38, [R1+0x458] ;  /* 0x0004580001267983 */ /* 0x000ea80000300800 */
[----:B------:R-:W2:Y:S04]  /*b8f0*/  LDL.LU R39, [R1+0x45c] ;  /* 0x00045c0001277983 */ /* 0x000ea80000300800 */
[----:B------:R-:W2:Y:S01]  /*b900*/  LDL.LU R44, [R1+0x490] ;  /* 0x00049000012c7983 */ /* 0x000ea20000300800 */
[----:B---3--:R-:W-:-:S03]  /*b910*/  IMAD.MOV.U32 R45, RZ, RZ, R252 ;  /* 0x000000ffff2d7224 */ /* 0x008fc600078e00fc */
[----:B------:R-:W3:Y:S04]  /*b920*/  LDL.LU R252, [R1+0x660] ;  /* 0x0006600001fc7983 */ /* 0x000ee80000300800 */
[----:B------:R-:W3:Y:S04]  /*b930*/  LDL.LU R46, [R1+0x498] ;  /* 0x00049800012e7983 */ /* 0x000ee80000300800 */
[----:B------:R-:W3:Y:S04]  /*b940*/  LDL.LU R47, [R1+0x49c] ;  /* 0x00049c00012f7983 */ /* 0x000ee80000300800 */
[----:B------:R-:W3:Y:S04]  /*b950*/  LDL.LU R52, [R1+0x620] ;  /* 0x0006200001347983 */ /* 0x000ee80000300800 */
[----:B------:R-:W3:Y:S04]  /*b960*/  LDL.LU R53, [R1+0x624] ;  /* 0x0006240001357983 */ /* 0x000ee80000300800 */
[----:B------:R-:W3:Y:S01]  /*b970*/  LDL.LU R54, [R1+0x628] ;  /* 0x0006280001367983 */ /* 0x000ee20000300800 */
[----:B------:R-:W-:-:S03]  /*b980*/  LOP3.LUT R8, R0, 0x40, RZ, 0x3c, !PT ;  /* 0x0000004000087812 */ /* 0x000fc600078e3cff */
[----:B------:R-:W-:Y:S01]  /*b990*/  STSM.16.M88.4 [R3+0xa000], R224 ;  /* 0x00a000e003007844 */ /* 0x000fe20000000200 */
[----:B------:R-:W-:-:S03]  /*b9a0*/  F2FP.F16.F32.PACK_AB R128, R129, R128 ;  /* 0x000000808180723e */ /* 0x000fc600000000ff */
[----:B------:R-:W-:Y:S01]  /*b9b0*/  STSM.16.M88.4 [R3+0x12000], R192 ;  /* 0x012000c003007844 */ /* 0x000fe20000000200 */
[----:B------:R-:W-:-:S03]  /*b9c0*/  F2FP.F16.F32.PACK_AB R129, R131, R130 ;  /* 0x000000828381723e */ /* 0x000fc600000000ff */
[----:B------:R-:W-:Y:S01]  /*b9d0*/  STSM.16.M88.4 [R3+0x1a000], R160 ;  /* 0x01a000a003007844 */ /* 0x000fe20000000200 */
[----:B------:R-:W-:-:S03]  /*b9e0*/  F2FP.F16.F32.PACK_AB R130, R133, R132 ;  /* 0x000000848582723e */ /* 0x000fc600000000ff */
[----:B------:R-:W-:Y:S01]  /*b9f0*/  STSM.16.M88.4 [R3+0x4000], R4 ;  /* 0x0040000403007844 */ /* 0x000fe20000000200 */
[----:B------:R-:W-:Y:S01]  /*ba00*/  F2FP.F16.F32.PACK_AB R131, R135, R134 ;  /* 0x000000868783723e */ /* 0x000fe200000000ff */
[----:B------:R-:W-:Y:S02]  /*ba10*/  VIADD R8, R8, UR20 ;  /* 0x0000001408087c36 */ /* 0x000fe40008000000 */
[----:B------:R-:W-:Y:S04]  /*ba20*/  STSM.16.M88.4 [R3+0xc000], R164 ;  /* 0x00c000a403007844 */ /* 0x000fe80000000200 */
[----:B------:R-:W-:Y:S04]  /*ba30*/  STSM.16.M88.4 [R3+0x14000], R196 ;  /* 0x014000c403007844 */ /* 0x000fe80000000200 */
[----:B------:R-:W-:Y:S04]  /*ba40*/  STSM.16.M88.4 [R3+0x1c000], R228 ;  /* 0x01c000e403007844 */ /* 0x000fe80000000200 */
[----:B------:R-:W-:Y:S04]  /*ba50*/  STSM.16.M88.4 [R3+0x6000], R32 ;  /* 0x0060002003007844 */ /* 0x000fe80000000200 */
[----:B------:R-:W-:Y:S04]  /*ba60*/  STSM.16.M88.4 [R3+0xe000], R64 ;  /* 0x00e0004003007844 */ /* 0x000fe80000000200 */
[----:B------:R-:W-:Y:S04]  /*ba70*/  STSM.16.M88.4 [R3+0x16000], R96 ;  /* 0x0160006003007844 */ /* 0x000fe80000000200 */
[----:B------:R-:W-:Y:S04]  /*ba80*/  STSM.16.M88.4 [R3+0x1e000], R128 ;  /* 0x01e0008003007844 */ /* 0x000fe80000000200 */
[----:B----4-:R-:W-:Y:S04]  /*ba90*/  STSM.16.M88.4 [R8], R84 ;  /* 0x0000005408007844 */ /* 0x010fe80000000200 */
[----:B-----5:R-:W-:Y:S04]  /*baa0*/  STSM.16.M88.4 [R8+0x8000], R76 ;  /* 0x0080004c08007844 */ /* 0x020fe80000000200 */
[----:B------:R-:W-:Y:S01]  /*bab0*/  STSM.16.M88.4 [R8+0x10000], R68 ;  /* 0x0100004408007844 */ /* 0x000fe20000000200 */
[----:B------:R-:W-:-:S03]  /*bac0*/  LOP3.LUT R0, R0, 0x60, RZ, 0x3c, !PT ;  /* 0x0000006000007812 */ /* 0x000fc600078e3cff */
[----:B--2---:R-:W-:Y:S01]  /*bad0*/  STSM.16.M88.4 [R8+0x18000], R60 ;  /* 0x0180003c08007844 */ /* 0x004fe20000000200 */
[----:B------:R-:W-:-:S03]  /*bae0*/  F2FP.F16.F32.PACK_AB R104, R105, R104 ;  /* 0x000000686968723e */ /* 0x000fc600000000ff */
[----:B------:R-:W-:Y:S01]  /*baf0*/  STSM.16.M88.4 [R8+0x2000], R248 ;  /* 0x002000f808007844 */ /* 0x000fe20000000200 */
[----:B------:R-:W-:-:S03]  /*bb00*/  F2FP.F16.F32.PACK_AB R105, R107, R106 ;  /* 0x0000006a6b69723e */ /* 0x000fc600000000ff */
[----:B------:R-:W-:Y:S01]  /*bb10*/  STSM.16.M88.4 [R8+0xa000], R216 ;  /* 0x00a000d808007844 */ /* 0x000fe20000000200 */
[----:B------:R-:W-:-:S03]  /*bb20*/  F2FP.F16.F32.PACK_AB R136, R137, R136 ;  /* 0x000000888988723e */ /* 0x000fc600000000ff */
[----:B------:R-:W-:Y:S01]  /*bb30*/  STSM.16.M88.4 [R8+0x12000], R184 ;  /* 0x012000b808007844 */ /* 0x000fe20000000200 */
[----:B------:R-:W-:-:S03]  /*bb40*/  F2FP.F16.F32.PACK_AB R106, R109, R108 ;  /* 0x0000006c6d6a723e */ /* 0x000fc600000000ff */
[----:B------:R-:W-:Y:S01]  /*bb50*/  STSM.16.M88.4 [R8+0x1a000], R152 ;  /* 0x01a0009808007844 */ /* 0x000fe20000000200 */
[----:B------:R-:W-:Y:S02]  /*bb60*/  F2FP.F16.F32.PACK_AB R107, R111, R110 ;  /* 0x0000006e6f6b723e */ /* 0x000fe400000000ff */
[----:B------:R-:W-:Y:S01]  /*bb70*/  F2FP.F16.F32.PACK_AB R137, R139, R138 ;  /* 0x0000008a8b89723e */ /* 0x000fe200000000ff */
[----:B------:R-:W-:Y:S01]  /*bb80*/  STSM.16.M88.4 [R8+0x4000], R12 ;  /* 0x0040000c08007844 */ /* 0x000fe20000000200 */
[----:B------:R-:W-:Y:S01]  /*bb90*/  F2FP.F16.F32.PACK_AB R138, R141, R140 ;  /* 0x0000008c8d8a723e */ /* 0x000fe200000000ff */
[----:B------:R-:W-:Y:S01]  /*bba0*/  VIADD R0, R0, UR20 ;  /* 0x0000001400007c36 */ /* 0x000fe20008000000 */
[----:B------:R-:W-:Y:S01]  /*bbb0*/  F2FP.F16.F32.PACK_AB R139, R143, R142 ;  /* 0x0000008e8f8b723e */ /* 0x000fe200000000ff */
[----:B------:R-:W-:Y:S04]  /*bbc0*/  STSM.16.M88.4 [R8+0xc000], R172 ;  /* 0x00c000ac08007844 */ /* 0x000fe80000000200 */
[----:B------:R-:W-:Y:S04]  /*bbd0*/  STSM.16.M88.4 [R8+0x14000], R204 ;  /* 0x014000cc08007844 */ /* 0x000fe80000000200 */
[----:B------:R-:W-:Y:S04]  /*bbe0*/  STSM.16.M88.4 [R8+0x1c000], R236 ;  /* 0x01c000ec08007844 */ /* 0x000fe80000000200 */
[----:B------:R-:W-:Y:S04]  /*bbf0*/  STSM.16.M88.4 [R8+0x6000], R40 ;  /* 0x0060002808007844 */ /* 0x000fe80000000200 */
[----:B------:R-:W-:Y:S04]  /*bc00*/  STSM.16.M88.4 [R8+0xe000], R72 ;  /* 0x00e0004808007844 */ /* 0x000fe80000000200 */
[----:B------:R-:W-:Y:S04]  /*bc10*/  STSM.16.M88.4 [R8+0x16000], R104 ;  /* 0x0160006808007844 */ /* 0x000fe80000000200 */
[----:B------:R-:W-:Y:S01]  /*bc20*/  STSM.16.M88.4 [R8+0x1e000], R136 ;  /* 0x01e0008808007844 */ /* 0x000fe20000000200 */
[----:B------:R-:W-:-:S02]  /*bc30*/  F2FP.F16.F32.PACK_AB R112, R113, R112 ;  /* 0x000000707170723e */ /* 0x000fc400000000ff */
[----:B------:R-:W-:Y:S02]  /*bc40*/  F2FP.F16.F32.PACK_AB R113, R115, R114 ;  /* 0x000000727371723e */ /* 0x000fe400000000ff */
[----:B------:R-:W-:Y:S02]  /*bc50*/  F2FP.F16.F32.PACK_AB R144, R145, R144 ;  /* 0x000000909190723e */ /* 0x000fe400000000ff */
[----:B------:R-:W-:Y:S02]  /*bc60*/  F2FP.F16.F32.PACK_AB R114, R117, R116 ;  /* 0x000000747572723e */ /* 0x000fe400000000ff */
[----:B------:R-:W-:Y:S02]  /*bc70*/  F2FP.F16.F32.PACK_AB R115, R119, R118 ;  /* 0x000000767773723e */ /* 0x000fe400000000ff */
[----:B------:R-:W-:Y:S02]  /*bc80*/  F2FP.F16.F32.PACK_AB R145, R147, R146 ;  /* 0x000000929391723e */ /* 0x000fe400000000ff */
[----:B------:R-:W-:-:S02]  /*bc90*/  F2FP.F16.F32.PACK_AB R146, R149, R148 ;  /* 0x000000949592723e */ /* 0x000fc400000000ff */
[----:B------:R-:W-:Y:S01]  /*bca0*/  F2FP.F16.F32.PACK_AB R147, R151, R150 ;  /* 0x000000969793723e */ /* 0x000fe200000000ff */
[----:B------:R-:W-:-:S04]  /*bcb0*/  ULOP3.LUT UR21, UR21, 0x3, URZ, 0xc0, !UPT ;  /* 0x0000000315157892 */ /* 0x000fc8000f8ec03f */
[----:B------:R-:W-:Y:S02]  /*bcc0*/  ULEA UR8, UR21, UR20, 0xf ;  /* 0x0000001415087291 */ /* 0x000fe4000f8e783f */
[----:B------:R-:W-:Y:S01]  /*bcd0*/  ULEA UR9, UR21, UR32, 0x6 ;  /* 0x0000002015097291 */ /* 0x000fe2000f8e303f */
[----:B------:R-:W-:Y:S01]  /*bce0*/  UMOV UR10, UR11 ;  /* 0x0000000b000a7c82 */ /* 0x000fe20008000000 */
[----:B------:R-:W-:Y:S01]  /*bcf0*/  ELECT P0, URZ, PT ;  /* 0x00000000003f782f */ /* 0x000fe20003800000 */
[----:B---3--:R-:W-:-:S05]  /*bd00*/  IMAD.MOV.U32 R55, RZ, RZ, R252 ;  /* 0x000000ffff377224 */ /* 0x008fca00078e00fc */
        /* <DEDUP_REMOVED lines=15> */
[----:B------:R-:W-:Y:S01]  /*be00*/  STSM.16.M88.4 [R0+0x1e000], R144 ;  /* 0x01e0009000007844 */ /* 0x000fe20000000200 */
[----:B------:R1:W-:Y:S06]  /*be10*/  MEMBAR.ALL.CTA ;  /* 0x0000000000007992 */ /* 0x0003ec0000008000 */
[----:B-1----:R-:W1:Y:S02]  /*be20*/  FENCE.VIEW.ASYNC.S ;  /* 0x00000000000073c6 */ /* 0x002e640000000000 */
[----:B-1----:R-:W-:Y:S06]  /*be30*/  BAR.SYNC.DEFER_BLOCKING 0x0 ;  /* 0x0000000000007b1d */ /* 0x002fec0000010000 */
[----:B------:R1:W-:Y:S01]  /*be40*/  UTMASTG.2D [UR8], [UR26] ;  /* 0x000000081a0073b5 */ /* 0x0003e20008008000 */
[----:B------:R0:W-:Y:S01]  /*be50*/  UTMACMDFLUSH ;  /* 0x00000000000079b7 */ /* 0x0001e20000000000 */
[----:B------:R-:W-:-:S04]  /*be60*/  DEPBAR.LE SB0, 0x0 ;  /* 0x000080000000791a */ /* 0x000fc80000000000 */
[----:B------:R-:W-:Y:S06]  /*be70*/  BAR.SYNC.DEFER_BLOCKING 0x0 ;  /* 0x0000000000007b1d */ /* 0x000fec0000010000 */
[----:B-1----:R-:W-:Y:S05]  /*be80*/  EXIT ;  /* 0x000000000000794d */ /* 0x002fea0003800000 */
.L_x_48:
[----:B------:R-:W1:Y:S02]  /*be90*/  SYNCS.PHASECHK.TRANS64.TRYWAIT P0, [UR19+0x18000], R0 ;  /* 0x01800000ff0075a7 */ /* 0x000e640008000153 */
[----:B-1----:R-:W-:Y:S05]  /*bea0*/  @!P0 BRA `(.L_x_48) ;  /* 0xfffffffc00f88947 */ /* 0x002fea000383ffff */
[----:B------:R-:W-:Y:S05]  /*beb0*/  BRA `(.L_x_50) ;  /* 0xffffff8c00ec7947 */ /* 0x000fea000383ffff */
.L_x_51:
[----:B------:R-:W-:-:S00]  /*bec0*/  BRA `(.L_x_51) ;  /* 0xfffffffc00fc7947 */ /* 0x000fc0000383ffff */
[----:B------:R-:W-:-:S00]  /*bed0*/  NOP ;  /* 0x0000000000007918 */ /* 0x000fc00000000000 */
        /* <DEDUP_REMOVED lines=10> */
.L_x_52:


//--------------------- .nv.shared.gluon_wgmma    --------------------------
	.section	.nv.shared.gluon_wgmma,"aw",@nobits
	.sectionflags	@""
	.align	16
	.zero		1024


//--------------------- .nv.shared.reserved.0     --------------------------
	.section	.nv.shared.reserved.0,"aw",@nobits
	.weak		__nv_reservedSMEM_offset_0_alias
	.size		__nv_reservedSMEM_offset_0_alias, 0, 0
	.other		__nv_reservedSMEM_offset_0_alias,@"STO_CUDA_RESERVED_SHARED STV_DEFAULT"
__nv_reservedSMEM_offset_0_alias:
	.zero		0


//--------------------- .nv.constant0.gluon_wgmma --------------------------
	.section	.nv.constant0.gluon_wgmma,"a",@progbits
	.sectionflags	@""
	.align	4
.nv.constant0.gluon_wgmma:
	.zero		608


//--------------------- SYMBOLS --------------------------

	.type		.nv.reservedSmem.offset0,@object
	.size		.nv.reservedSmem.offset0,0x4
